	.target	sm_90a

	.elftype	@"ET_EXEC"


//--------------------- .note.nv.tkinfo           --------------------------
	.section	.note.nv.tkinfo,"",@"SHT_NOTE"
	.sectionflags	@"SHF_NOTE_NV_TKINFO"
	.tkinfo
        /*0018*/ 	.word	0x00000002
        /*0030*/ 	.string	""
        /*0030*/ 	.string	"ptxas"
        /*0030*/ 	.string	"Cuda compilation tools, release 13.0, V13.0.88"
        /*0030*/ 	.string	"Build cuda_13.0.r13.0/compiler.36424714_0"
        /*0030*/ 	.string	"-v  -suppress-debug-info  -lineinfo  -arch sm_90a "



//--------------------- .note.nv.cuinfo           --------------------------
	.section	.note.nv.cuinfo,"",@"SHT_NOTE"
	.sectionflags	@"SHF_NOTE_NV_CUINFO"
        /*0018*/ 	.short	0x0002
        /*001a*/ 	.short	0x005a
        /*001c*/ 	.short	0x0082
	.zero		2


//--------------------- .nv.info                  --------------------------
	.section	.nv.info,"",@"SHT_CUDA_INFO"
	.align	4


	//----- nvinfo : EIATTR_REGCOUNT
	.align		4
        /*0000*/ 	.byte	0x04, 0x2f
        /*0002*/ 	.short	(.L_1 - .L_0)
	.align		4
.L_0:
        /*0004*/ 	.word	index@(matmul_kernel)
        /*0008*/ 	.word	0x00000080


	//----- nvinfo : EIATTR_FRAME_SIZE
	.align		4
.L_1:
        /*000c*/ 	.byte	0x04, 0x11
        /*000e*/ 	.short	(.L_3 - .L_2)
	.align		4
.L_2:
        /*0010*/ 	.word	index@(matmul_kernel)
        /*0014*/ 	.word	0x00000000


	//----- nvinfo : EIATTR_MIN_STACK_SIZE
	.align		4
.L_3:
        /*0018*/ 	.byte	0x04, 0x12
        /*001a*/ 	.short	(.L_5 - .L_4)
	.align		4
.L_4:
        /*001c*/ 	.word	index@(matmul_kernel)
        /*0020*/ 	.word	0x00000000
.L_5:


//--------------------- .nv.compat                --------------------------
	.section	.nv.compat,"",@"SHT_CUDA_COMPAT_INFO"
	.align	4
        /*0000*/ 	.byte	0x02, 0x09, 0x01, 0x00, 0x02, 0x02, 0x04, 0x00, 0x02, 0x05, 0x05, 0x00, 0x03, 0x07, 0x01, 0x01
        /*0010*/ 	.byte	0x02, 0x03, 0x00, 0x00, 0x02, 0x06, 0x01, 0x00, 0x04, 0x0b, 0x08, 0x00, 0x00, 0x00, 0x00, 0x00
        /*0020*/ 	.byte	0x00, 0x00, 0x00, 0x00


//--------------------- .nv.info.matmul_kernel    --------------------------
	.section	.nv.info.matmul_kernel,"",@"SHT_CUDA_INFO"
	.sectionflags	@""
	.align	4


	//----- nvinfo : EIATTR_CUDA_API_VERSION
	.align		4
        /*0000*/ 	.byte	0x04, 0x37
        /*0002*/ 	.short	(.L_7 - .L_6)
.L_6:
        /*0004*/ 	.word	0x00000082


	//----- nvinfo : EIATTR_KPARAM_INFO
	.align		4
.L_7:
        /*0008*/ 	.byte	0x04, 0x17
        /*000a*/ 	.short	(.L_9 - .L_8)
.L_8:
        /*000c*/ 	.word	0x00000000
        /*0010*/ 	.short	0x000d
        /*0012*/ 	.short	0x0048
        /*0014*/ 	.byte	0x00, 0xf4, 0x21, 0x00


	//----- nvinfo : EIATTR_KPARAM_INFO
	.align		4
.L_9:
        /*0018*/ 	.byte	0x04, 0x17
        /*001a*/ 	.short	(.L_11 - .L_10)
.L_10:
        /*001c*/ 	.word	0x00000000
        /*0020*/ 	.short	0x000c
        /*0022*/ 	.short	0x0040
        /*0024*/ 	.byte	0x00, 0xf4, 0x21, 0x00


	//----- nvinfo : EIATTR_KPARAM_INFO
	.align		4
.L_11:
        /*0028*/ 	.byte	0x04, 0x17
        /*002a*/ 	.short	(.L_13 - .L_12)
.L_12:
        /*002c*/ 	.word	0x00000000
        /*0030*/ 	.short	0x000b
        /*0032*/ 	.short	0x0038
        /*0034*/ 	.byte	0x00, 0xf0, 0x11, 0x00


	//----- nvinfo : EIATTR_KPARAM_INFO
	.align		4
.L_13:
        /*0038*/ 	.byte	0x04, 0x17
        /*003a*/ 	.short	(.L_15 - .L_14)
.L_14:
        /*003c*/ 	.word	0x00000000
        /*0040*/ 	.short	0x000a
        /*0042*/ 	.short	0x0034
        /*0044*/ 	.byte	0x00, 0xf0, 0x11, 0x00


	//----- nvinfo : EIATTR_KPARAM_INFO
	.align		4
.L_15:
        /*0048*/ 	.byte	0x04, 0x17
        /*004a*/ 	.short	(.L_17 - .L_16)
.L_16:
        /*004c*/ 	.word	0x00000000
        /*0050*/ 	.short	0x0009
        /*0052*/ 	.short	0x0030
        /*0054*/ 	.byte	0x00, 0xf0, 0x11, 0x00


	//----- nvinfo : EIATTR_KPARAM_INFO
	.align		4
.L_17:
        /*0058*/ 	.byte	0x04, 0x17
        /*005a*/ 	.short	(.L_19 - .L_18)
.L_18:
        /*005c*/ 	.word	0x00000000
        /*0060*/ 	.short	0x0008
        /*0062*/ 	.short	0x002c
        /*0064*/ 	.byte	0x00, 0xf0, 0x11, 0x00


	//----- nvinfo : EIATTR_KPARAM_INFO
	.align		4
.L_19:
        /*0068*/ 	.byte	0x04, 0x17
        /*006a*/ 	.short	(.L_21 - .L_20)
.L_20:
        /*006c*/ 	.word	0x00000000
        /*0070*/ 	.short	0x0007
        /*0072*/ 	.short	0x0028
        /*0074*/ 	.byte	0x00, 0xf0, 0x11, 0x00


	//----- nvinfo : EIATTR_KPARAM_INFO
	.align		4
.L_21:
        /*0078*/ 	.byte	0x04, 0x17
        /*007a*/ 	.short	(.L_23 - .L_22)
.L_22:
        /*007c*/ 	.word	0x00000000
        /*0080*/ 	.short	0x0006
        /*0082*/ 	.short	0x0024
        /*0084*/ 	.byte	0x00, 0xf0, 0x11, 0x00


	//----- nvinfo : EIATTR_KPARAM_INFO
	.align		4
.L_23:
        /*0088*/ 	.byte	0x04, 0x17
        /*008a*/ 	.short	(.L_25 - .L_24)
.L_24:
        /*008c*/ 	.word	0x00000000
        /*0090*/ 	.short	0x0005
        /*0092*/ 	.short	0x0020
        /*0094*/ 	.byte	0x00, 0xf0, 0x11, 0x00


	//----- nvinfo : EIATTR_KPARAM_INFO
	.align		4
.L_25:
        /*0098*/ 	.byte	0x04, 0x17
        /*009a*/ 	.short	(.L_27 - .L_26)
.L_26:
        /*009c*/ 	.word	0x00000000
        /*00a0*/ 	.short	0x0004
        /*00a2*/ 	.short	0x001c
        /*00a4*/ 	.byte	0x00, 0xf0, 0x11, 0x00


	//----- nvinfo : EIATTR_KPARAM_INFO
	.align		4
.L_27:
        /*00a8*/ 	.byte	0x04, 0x17
        /*00aa*/ 	.short	(.L_29 - .L_28)
.L_28:
        /*00ac*/ 	.word	0x00000000
        /*00b0*/ 	.short	0x0003
        /*00b2*/ 	.short	0x0018
        /*00b4*/ 	.byte	0x00, 0xf0, 0x11, 0x00


	//----- nvinfo : EIATTR_KPARAM_INFO
	.align		4
.L_29:
        /*00b8*/ 	.byte	0x04, 0x17
        /*00ba*/ 	.short	(.L_31 - .L_30)
.L_30:
        /*00bc*/ 	.word	0x00000000
        /*00c0*/ 	.short	0x0002
        /*00c2*/ 	.short	0x0010
        /*00c4*/ 	.byte	0x00, 0xf4, 0x21, 0x00


	//----- nvinfo : EIATTR_KPARAM_INFO
	.align		4
.L_31:
        /*00c8*/ 	.byte	0x04, 0x17
        /*00ca*/ 	.short	(.L_33 - .L_32)
.L_32:
        /*00cc*/ 	.word	0x00000000
        /*00d0*/ 	.short	0x0001
        /*00d2*/ 	.short	0x0008
        /*00d4*/ 	.byte	0x00, 0xf4, 0x21, 0x00


	//----- nvinfo : EIATTR_KPARAM_INFO
	.align		4
.L_33:
        /*00d8*/ 	.byte	0x04, 0x17
        /*00da*/ 	.short	(.L_35 - .L_34)
.L_34:
        /*00dc*/ 	.word	0x00000000
        /*00e0*/ 	.short	0x0000
        /*00e2*/ 	.short	0x0000
        /*00e4*/ 	.byte	0x00, 0xf4, 0x21, 0x00


	//----- nvinfo : EIATTR_EXPLICIT_CLUSTER
	.align		4
.L_35:
        /*00e8*/ 	.byte	0x01, 0x3e
	.zero		2


	//----- nvinfo : EIATTR_CTA_PER_CLUSTER
	.align		4
        /*00ec*/ 	.byte	0x04, 0x3d
        /*00ee*/ 	.short	(.L_37 - .L_36)
.L_36:
        /*00f0*/ 	.word	0x00000004
        /*00f4*/ 	.word	0x00000001
        /*00f8*/ 	.word	0x00000001


	//----- nvinfo : EIATTR_SPARSE_MMA_MASK
	.align		4
.L_37:
        /*00fc*/ 	.byte	0x03, 0x50
        /*00fe*/ 	.short	0x0000


	//----- nvinfo : EIATTR_MAXREG_COUNT
	.align		4
        /*0100*/ 	.byte	0x03, 0x1b
        /*0102*/ 	.short	0x00ff


	//----- nvinfo : EIATTR_NUM_BARRIERS
	.align		4
        /*0104*/ 	.byte	0x02, 0x4c
        /*0106*/ 	.byte	0x01
	.zero		1


	//----- nvinfo : EIATTR_MERCURY_ISA_VERSION
	.align		4
        /*0108*/ 	.byte	0x03, 0x5f
        /*010a*/ 	.short	0x0101


	//----- nvinfo : EIATTR_EXIT_INSTR_OFFSETS
	.align		4
        /*010c*/ 	.byte	0x04, 0x1c
        /*010e*/ 	.short	(.L_39 - .L_38)


	//   ....[0]....
.L_38:
        /*0110*/ 	.word	0x00003b50


	//   ....[1]....
        /*0114*/ 	.word	0x00003b80


	//----- nvinfo : EIATTR_REQNTID
	.align		4
.L_39:
        /*0118*/ 	.byte	0x04, 0x10
        /*011a*/ 	.short	(.L_41 - .L_40)
.L_40:
        /*011c*/ 	.word	0x00000080
        /*0120*/ 	.word	0x00000001
        /*0124*/ 	.word	0x00000001


	//----- nvinfo : EIATTR_CBANK_PARAM_SIZE
	.align		4
.L_41:
        /*0128*/ 	.byte	0x03, 0x19
        /*012a*/ 	.short	0x0050


	//----- nvinfo : EIATTR_PARAM_CBANK
	.align		4
        /*012c*/ 	.byte	0x04, 0x0a
        /*012e*/ 	.short	(.L_43 - .L_42)
	.align		4
.L_42:
        /*0130*/ 	.word	index@(.nv.constant0.matmul_kernel)
        /*0134*/ 	.short	0x0210
        /*0136*/ 	.short	0x0050


	//----- nvinfo : EIATTR_SW_WAR
	.align		4
.L_43:
        /*0138*/ 	.byte	0x04, 0x36
        /*013a*/ 	.short	(.L_45 - .L_44)
.L_44:
        /*013c*/ 	.word	0x00000008
.L_45:


//--------------------- .nv.callgraph             --------------------------
	.section	.nv.callgraph,"",@"SHT_CUDA_CALLGRAPH"
	.align	4
	.sectionentsize	8
	.align		4
        /*0000*/ 	.word	0x00000000
	.align		4
        /*0004*/ 	.word	0xffffffff
	.align		4
        /*0008*/ 	.word	0x00000000
	.align		4
        /*000c*/ 	.word	0xfffffffe
	.align		4
        /*0010*/ 	.word	0x00000000
	.align		4
        /*0014*/ 	.word	0xfffffffd
	.align		4
        /*0018*/ 	.word	0x00000000
	.align		4
        /*001c*/ 	.word	0xfffffffc


//--------------------- .text.matmul_kernel       --------------------------
	.section	.text.matmul_kernel,"ax",@progbits
	.align	128
        .global         matmul_kernel
        .type           matmul_kernel,@function
        .size           matmul_kernel,(.L_x_3 - matmul_kernel)
        .other          matmul_kernel,@"STO_CUDA_ENTRY STV_DEFAULT"
matmul_kernel:
.text.matmul_kernel:
[----:B------:R-:W-:Y:S08]  /*0000*/  LDC R1, c[0x0][0x28] ;  /* 0x00000a00ff017b82 */ /* 0x000ff00000000800 */
[----:B------:R-:W0:Y:S01]  /*0010*/  LDC.64 R8, c[0x0][0x228] ;  /* 0x00008a00ff087b82 */ /* 0x000e220000000a00 */
[----:B------:R-:W1:Y:S01]  /*0020*/  S2R R17, SR_TID.X ;  /* 0x0000000000117919 */ /* 0x000e620000002100 */
[----:B------:R-:W-:Y:S01]  /*0030*/  UMOV UR5, 0x400 ;  /* 0x0000040000057882 */ /* 0x000fe20000000000 */
[----:B------:R-:W-:Y:S01]  /*0040*/  ULDC.64 UR16, c[0x0][0x208] ;  /* 0x0000820000107ab9 */ /* 0x000fe20000000a00 */
[----:B------:R-:W-:-:S02]  /*0050*/  CS2R R24, SRZ ;  /* 0x0000000000187805 */ /* 0x000fc4000001ff00 */
[----:B------:R-:W-:Y:S02]  /*0060*/  CS2R R26, SRZ ;  /* 0x00000000001a7805 */ /* 0x000fe4000001ff00 */
[----:B------:R-:W-:Y:S02]  /*0070*/  CS2R R32, SRZ ;  /* 0x0000000000207805 */ /* 0x000fe4000001ff00 */
[----:B------:R-:W-:Y:S01]  /*0080*/  CS2R R34, SRZ ;  /* 0x0000000000227805 */ /* 0x000fe2000001ff00 */
[----:B------:R-:W2:Y:S01]  /*0090*/  S2UR UR4, SR_CTAID.X ;  /* 0x00000000000479c3 */ /* 0x000ea20000002500 */
[----:B------:R-:W-:Y:S02]  /*00a0*/  CS2R R40, SRZ ;  /* 0x0000000000287805 */ /* 0x000fe4000001ff00 */
[----:B------:R-:W-:Y:S02]  /*00b0*/  CS2R R42, SRZ ;  /* 0x00000000002a7805 */ /* 0x000fe4000001ff00 */
[----:B------:R-:W-:-:S02]  /*00c0*/  CS2R R48, SRZ ;  /* 0x0000000000307805 */ /* 0x000fc4000001ff00 */
[----:B------:R-:W-:Y:S01]  /*00d0*/  CS2R R50, SRZ ;  /* 0x0000000000327805 */ /* 0x000fe2000001ff00 */
[----:B------:R-:W3:Y:S01]  /*00e0*/  LDC R92, c[0x0][0x230] ;  /* 0x00008c00ff5c7b82 */ /* 0x000ee20000000800 */
[----:B0-----:R-:W-:-:S07]  /*00f0*/  VIADD R0, R9, 0x7f ;  /* 0x0000007f09007836 */ /* 0x001fce0000000000 */
[----:B------:R-:W0:Y:S01]  /*0100*/  S2UR UR13, SR_CgaCtaId ;  /* 0x00000000000d79c3 */ /* 0x000e220000008800 */
[----:B------:R-:W-:Y:S02]  /*0110*/  SHF.R.S32.HI R3, RZ, 0x1f, R0 ;  /* 0x0000001fff037819 */ /* 0x000fe40000011400 */
[----:B--2---:R-:W-:Y:S01]  /*0120*/  I2FP.F32.U32 R5, UR4 ;  /* 0x0000000400057c45 */ /* 0x004fe20008201000 */
[----:B------:R-:W-:Y:S01]  /*0130*/  ULDC UR4, c[0x0][0x150] ;  /* 0x0000540000047ab9 */ /* 0x000fe20000000800 */
[----:B------:R-:W-:Y:S02]  /*0140*/  LEA.HI R3, R3, R0, RZ, 0x7 ;  /* 0x0000000003037211 */ /* 0x000fe400078f38ff */
[----:B-1----:R-:W-:Y:S01]  /*0150*/  SHF.R.U32.HI R15, RZ, 0x6, R17 ;  /* 0x00000006ff0f7819 */ /* 0x002fe20000011611 */
[----:B------:R-:W-:Y:S01]  /*0160*/  FMUL R5, R5, UR4 ;  /* 0x0000000405057c20 */ /* 0x000fe20008400000 */
[----:B------:R-:W-:Y:S01]  /*0170*/  SHF.R.S32.HI R3, RZ, 0x7, R3 ;  /* 0x00000007ff037819 */ /* 0x000fe20000011403 */
[----:B---3--:R-:W-:Y:S01]  /*0180*/  VIADD R92, R92, 0x1f ;  /* 0x0000001f5c5c7836 */ /* 0x008fe20000000000 */
[----:B------:R-:W-:-:S03]  /*0190*/  SGXT.U32 R15, R15, 0x1 ;  /* 0x000000010f0f781a */ /* 0x000fc60000000000 */
[----:B------:R-:W-:Y:S01]  /*01a0*/  IMAD.SHL.U32 R4, R3, 0x8, RZ ;  /* 0x0000000803047824 */ /* 0x000fe200078e00ff */
[----:B------:R-:W1:Y:S04]  /*01b0*/  F2I.U32.TRUNC.NTZ R5, R5 ;  /* 0x0000000500057305 */ /* 0x000e68000020f000 */
[----:B------:R-:W-:Y:S01]  /*01c0*/  IABS R7, R4 ;  /* 0x0000000400077213 */ /* 0x000fe20000000000 */
[----:B0-----:R-:W-:Y:S02]  /*01d0*/  USHF.L.U32 UR4, UR13, 0x5, URZ ;  /* 0x000000050d047899 */ /* 0x001fe4000800063f */
[----:B------:R-:W-:Y:S01]  /*01e0*/  ULEA UR12, UR13, UR5, 0x18 ;  /* 0x000000050d0c7291 */ /* 0x000fe2000f8ec03f */
[----:B------:R-:W0:Y:S01]  /*01f0*/  I2F.RP R0, R7 ;  /* 0x0000000700007306 */ /* 0x000e220000209400 */
[----:B-1----:R-:W-:-:S07]  /*0200*/  IABS R13, R5 ;  /* 0x00000005000d7213 */ /* 0x002fce0000000000 */
[----:B0-----:R-:W0:Y:S02]  /*0210*/  MUFU.RCP R0, R0 ;  /* 0x0000000000007308 */ /* 0x001e240000001000 */
[----:B0-----:R-:W-:Y:S01]  /*0220*/  VIADD R2, R0, 0xffffffe ;  /* 0x0ffffffe00027836 */ /* 0x001fe20000000000 */
[----:B------:R-:W-:-:S05]  /*0230*/  IABS R0, R4 ;  /* 0x0000000400007213 */ /* 0x000fca0000000000 */
[----:B------:R0:W1:Y:S01]  /*0240*/  F2I.FTZ.U32.TRUNC.NTZ R3, R2 ;  /* 0x0000000200037305 */ /* 0x000062000021f000 */
[----:B------:R-:W-:Y:S02]  /*0250*/  IMAD.MOV R0, RZ, RZ, -R0 ;  /* 0x000000ffff007224 */ /* 0x000fe400078e0a00 */
[----:B0-----:R-:W-:Y:S02]  /*0260*/  IMAD.MOV.U32 R2, RZ, RZ, RZ ;  /* 0x000000ffff027224 */ /* 0x001fe400078e00ff */
[----:B-1----:R-:W-:-:S04]  /*0270*/  IMAD.MOV R6, RZ, RZ, -R3 ;  /* 0x000000ffff067224 */ /* 0x002fc800078e0a03 */
[----:B------:R-:W-:-:S04]  /*0280*/  IMAD R11, R6, R7, RZ ;  /* 0x00000007060b7224 */ /* 0x000fc800078e02ff */
[----:B------:R-:W-:-:S06]  /*0290*/  IMAD.HI.U32 R2, R3, R11, R2 ;  /* 0x0000000b03027227 */ /* 0x000fcc00078e0002 */
[----:B------:R-:W-:-:S04]  /*02a0*/  IMAD.HI.U32 R2, R2, R13, RZ ;  /* 0x0000000d02027227 */ /* 0x000fc800078e00ff */
[----:B------:R-:W-:-:S05]  /*02b0*/  IMAD R0, R2, R0, R13 ;  /* 0x0000000002007224 */ /* 0x000fca00078e020d */
[----:B------:R-:W-:-:S13]  /*02c0*/  ISETP.GT.U32.AND P1, PT, R7, R0, PT ;  /* 0x000000000700720c */ /* 0x000fda0003f24070 */
[----:B------:R-:W-:Y:S02]  /*02d0*/  @!P1 IMAD.IADD R0, R0, 0x1, -R7 ;  /* 0x0000000100009824 */ /* 0x000fe400078e0a07 */
[----:B------:R-:W-:Y:S01]  /*02e0*/  @!P1 VIADD R2, R2, 0x1 ;  /* 0x0000000102029836 */ /* 0x000fe20000000000 */
[----:B------:R-:W-:Y:S02]  /*02f0*/  ISETP.NE.AND P1, PT, R4, RZ, PT ;  /* 0x000000ff0400720c */ /* 0x000fe40003f25270 */
[----:B------:R-:W-:Y:S02]  /*0300*/  ISETP.GE.U32.AND P0, PT, R0, R7, PT ;  /* 0x000000070000720c */ /* 0x000fe40003f06070 */
[----:B------:R-:W-:-:S04]  /*0310*/  LOP3.LUT R0, R5, R4, RZ, 0x3c, !PT ;  /* 0x0000000405007212 */ /* 0x000fc800078e3cff */
[----:B------:R-:W-:Y:S01]  /*0320*/  ISETP.GE.AND P2, PT, R0, RZ, PT ;  /* 0x000000ff0000720c */ /* 0x000fe20003f46270 */
[----:B------:R-:W-:-:S05]  /*0330*/  VIADD R0, R8, 0x7f ;  /* 0x0000007f08007836 */ /* 0x000fca0000000000 */
[----:B------:R-:W-:Y:S01]  /*0340*/  SHF.R.S32.HI R3, RZ, 0x1f, R0 ;  /* 0x0000001fff037819 */ /* 0x000fe20000011400 */
[----:B------:R-:W-:-:S03]  /*0350*/  @P0 VIADD R2, R2, 0x1 ;  /* 0x0000000102020836 */ /* 0x000fc60000000000 */
[----:B------:R-:W-:-:S03]  /*0360*/  LEA.HI R3, R3, R0, RZ, 0x7 ;  /* 0x0000000003037211 */ /* 0x000fc600078f38ff */
[----:B------:R-:W-:Y:S01]  /*0370*/  @!P2 IMAD.MOV R2, RZ, RZ, -R2 ;  /* 0x000000ffff02a224 */ /* 0x000fe200078e0a02 */
[----:B------:R-:W-:-:S05]  /*0380*/  @!P1 LOP3.LUT R2, RZ, R4, RZ, 0x33, !PT ;  /* 0x00000004ff029212 */ /* 0x000fca00078e33ff */
[----:B------:R-:W-:Y:S02]  /*0390*/  IMAD.SHL.U32 R6, R2, 0x8, RZ ;  /* 0x0000000802067824 */ /* 0x000fe400078e00ff */
[----:B------:R-:W-:-:S03]  /*03a0*/  IMAD.MOV R2, RZ, RZ, -R2 ;  /* 0x000000ffff027224 */ /* 0x000fc600078e0a02 */
[----:B------:R-:W-:Y:S01]  /*03b0*/  LEA.HI.SX32 R3, R3, -R6, 0x19 ;  /* 0x8000000603037211 */ /* 0x000fe200078fcaff */
[----:B------:R-:W-:-:S03]  /*03c0*/  IMAD R4, R4, R2, R5 ;  /* 0x0000000204047224 */ /* 0x000fc600078e0205 */
[----:B------:R-:W-:Y:S02]  /*03d0*/  VIMNMX R13, R3, 0x8, PT ;  /* 0x00000008030d7848 */ /* 0x000fe40003fe0100 */
[----:B------:R-:W-:Y:S02]  /*03e0*/  IABS R11, R4 ;  /* 0x00000004000b7213 */ /* 0x000fe40000000000 */
[----:B------:R-:W-:-:S04]  /*03f0*/  IABS R7, R13 ;  /* 0x0000000d00077213 */ /* 0x000fc80000000000 */
[----:B------:R-:W0:Y:S08]  /*0400*/  I2F.RP R0, R7 ;  /* 0x0000000700007306 */ /* 0x000e300000209400 */
[----:B0-----:R-:W0:Y:S02]  /*0410*/  MUFU.RCP R0, R0 ;  /* 0x0000000000007308 */ /* 0x001e240000001000 */
[----:B0-----:R-:W-:-:S06]  /*0420*/  VIADD R3, R0, 0xffffffe ;  /* 0x0ffffffe00037836 */ /* 0x001fcc0000000000 */
[----:B------:R-:W0:Y:S02]  /*0430*/  F2I.FTZ.U32.TRUNC.NTZ R3, R3 ;  /* 0x0000000300037305 */ /* 0x000e24000021f000 */
[----:B0-----:R-:W-:-:S04]  /*0440*/  IMAD.MOV R10, RZ, RZ, -R3 ;  /* 0x000000ffff0a7224 */ /* 0x001fc800078e0a03 */
[----:B------:R-:W-:Y:S01]  /*0450*/  IMAD.MOV.U32 R2, RZ, RZ, R10 ;  /* 0x000000ffff027224 */ /* 0x000fe200078e000a */
[----:B------:R-:W-:-:S03]  /*0460*/  IABS R10, R13 ;  /* 0x0000000d000a7213 */ /* 0x000fc60000000000 */
[----:B------:R-:W-:Y:S02]  /*0470*/  IMAD R5, R2, R7, RZ ;  /* 0x0000000702057224 */ /* 0x000fe400078e02ff */
[----:B------:R-:W-:Y:S02]  /*0480*/  IMAD.MOV.U32 R2, RZ, RZ, RZ ;  /* 0x000000ffff027224 */ /* 0x000fe400078e00ff */
[----:B------:R-:W-:Y:S02]  /*0490*/  IMAD.MOV R0, RZ, RZ, -R10 ;  /* 0x000000ffff007224 */ /* 0x000fe400078e0a0a */
[----:B------:R-:W-:Y:S01]  /*04a0*/  IMAD.HI.U32 R2, R3, R5, R2 ;  /* 0x0000000503027227 */ /* 0x000fe200078e0002 */
[----:B------:R-:W-:-:S05]  /*04b0*/  LOP3.LUT R3, R17, 0x3f, RZ, 0xc0, !PT ;  /* 0x0000003f11037812 */ /* 0x000fca00078ec0ff */
        /* <DEDUP_REMOVED lines=8> */
[----:B------:R-:W-:-:S07]  /*0540*/  ISETP.GE.AND P2, PT, R0, RZ, PT ;  /* 0x000000ff0000720c */ /* 0x000fce0003f46270 */
[----:B------:R-:W-:Y:S01]  /*0550*/  @P0 VIADD R2, R2, 0x1 ;  /* 0x0000000102020836 */ /* 0x000fe20000000000 */
[----:B------:R-:W-:-:S05]  /*0560*/  ISETP.GE.AND P0, PT, R92, 0x20, PT ;  /* 0x000000205c00780c */ /* 0x000fca0003f06270 */
[----:B------:R-:W-:Y:S01]  /*0570*/  @!P2 IMAD.MOV R2, RZ, RZ, -R2 ;  /* 0x000000ffff02a224 */ /* 0x000fe200078e0a02 */
[----:B------:R-:W-:-:S05]  /*0580*/  @!P1 LOP3.LUT R2, RZ, R13, RZ, 0x33, !PT ;  /* 0x0000000dff029212 */ /* 0x000fca00078e33ff */
[----:B------:R-:W-:Y:S02]  /*0590*/  IMAD.MOV R0, RZ, RZ, -R2 ;  /* 0x000000ffff007224 */ /* 0x000fe400078e0a02 */
[----:B------:R-:W-:Y:S02]  /*05a0*/  IMAD.SHL.U32 R14, R2, 0x80, RZ ;  /* 0x00000080020e7824 */ /* 0x000fe400078e00ff */
[----:B------:R-:W-:Y:S02]  /*05b0*/  IMAD R0, R13, R0, R4 ;  /* 0x000000000d007224 */ /* 0x000fe400078e0204 */
[----:B------:R-:W-:Y:S01]  /*05c0*/  IMAD.U32 R4, RZ, RZ, UR4 ;  /* 0x00000004ff047e24 */ /* 0x000fe2000f8e00ff */
[----:B------:R-:W-:Y:S01]  /*05d0*/  USHF.L.U32 UR4, UR13, 0x6, URZ ;  /* 0x000000060d047899 */ /* 0x000fe2000800063f */
[----:B------:R-:W-:-:S03]  /*05e0*/  IMAD.IADD R0, R6, 0x1, R0 ;  /* 0x0000000106007824 */ /* 0x000fc600078e0200 */
[----:B------:R-:W-:Y:S01]  /*05f0*/  LOP3.LUT R3, R3, 0x40, R4, 0xf8, !PT ;  /* 0x0000004003037812 */ /* 0x000fe200078ef804 */
[----:B------:R-:W-:-:S04]  /*0600*/  ULOP3.LUT UR4, UR4, 0x40, URZ, 0xc0, !UPT ;  /* 0x0000004004047892 */ /* 0x000fc8000f8ec03f */
[----:B------:R-:W-:Y:S01]  /*0610*/  IMAD R16, R0, 0x80, R3 ;  /* 0x0000008000107824 */ /* 0x000fe200078e0203 */
[----:B------:R-:W-:Y:S07]  /*0620*/  @!P0 BRA `(.L_x_0) ;  /* 0x0000002400788947 */ /* 0x000fee0003800000 */
[----:B------:R-:W-:Y:S01]  /*0630*/  IABS R12, R8 ;  /* 0x00000008000c7213 */ /* 0x000fe20000000000 */
[----:B------:R-:W-:Y:S01]  /*0640*/  ULDC.64 UR6, c[0x0][0x210] ;  /* 0x0000840000067ab9 */ /* 0x000fe20000000a00 */
[----:B------:R-:W-:Y:S01]  /*0650*/  IABS R2, R9 ;  /* 0x0000000900027213 */ /* 0x000fe20000000000 */
[----:B------:R-:W-:Y:S01]  /*0660*/  ULDC UR5, c[0x0][0x240] ;  /* 0x0000900000057ab9 */ /* 0x000fe20000000800 */
[----:B------:R-:W0:Y:S01]  /*0670*/  I2F.RP R3, R12 ;  /* 0x0000000c00037306 */ /* 0x000e220000209400 */
[----:B------:R-:W-:Y:S01]  /*0680*/  IABS R10, R16 ;  /* 0x00000010000a7213 */ /* 0x000fe20000000000 */
[----:B------:R-:W1:Y:S01]  /*0690*/  LDC R93, c[0x0][0x238] ;  /* 0x00008e00ff5d7b82 */ /* 0x000e620000000800 */
[----:B------:R-:W-:Y:S02]  /*06a0*/  ISETP.GE.AND P6, PT, R16, RZ, PT ;  /* 0x000000ff1000720c */ /* 0x000fe40003fc6270 */
[----:B------:R-:W-:Y:S02]  /*06b0*/  CS2R R42, SRZ ;  /* 0x00000000002a7805 */ /* 0x000fe4000001ff00 */
[----:B------:R-:W-:-:S02]  /*06c0*/  LOP3.LUT R56, R15, 0x18, RZ, 0xfc, !PT ;  /* 0x000000180f387812 */ /* 0x000fc400078efcff */
[----:B------:R-:W-:Y:S02]  /*06d0*/  CS2R R44, SRZ ;  /* 0x00000000002c7805 */ /* 0x000fe4000001ff00 */
[C---:B------:R-:W-:Y:S01]  /*06e0*/  LOP3.LUT R57, R15.reuse, 0x16, RZ, 0xfc, !PT ;  /* 0x000000160f397812 */ /* 0x040fe200078efcff */
[----:B------:R-:W2:Y:S01]  /*06f0*/  I2F.RP R0, R2 ;  /* 0x0000000200007306 */ /* 0x000ea20000209400 */
[C---:B------:R-:W-:Y:S02]  /*0700*/  LOP3.LUT R58, R15.reuse, 0x14, RZ, 0xfc, !PT ;  /* 0x000000140f3a7812 */ /* 0x040fe400078efcff */
[----:B------:R-:W-:Y:S02]  /*0710*/  CS2R R46, SRZ ;  /* 0x00000000002e7805 */ /* 0x000fe4000001ff00 */
[----:B------:R-:W-:Y:S02]  /*0720*/  LOP3.LUT R59, R15, 0x12, RZ, 0xfc, !PT ;  /* 0x000000120f3b7812 */ /* 0x000fe400078efcff */
[----:B------:R-:W-:-:S02]  /*0730*/  CS2R R48, SRZ ;  /* 0x0000000000307805 */ /* 0x000fc4000001ff00 */
[C---:B------:R-:W-:Y:S02]  /*0740*/  LOP3.LUT R60, R15.reuse, 0x10, RZ, 0xfc, !PT ;  /* 0x000000100f3c7812 */ /* 0x040fe400078efcff */
[----:B------:R-:W-:Y:S02]  /*0750*/  CS2R R50, SRZ ;  /* 0x0000000000327805 */ /* 0x000fe4000001ff00 */
[C---:B------:R-:W-:Y:S01]  /*0760*/  LOP3.LUT R61, R15.reuse, 0xc, RZ, 0xfc, !PT ;  /* 0x0000000c0f3d7812 */ /* 0x040fe200078efcff */
[----:B0-----:R-:W0:Y:S01]  /*0770*/  MUFU.RCP R3, R3 ;  /* 0x0000000300037308 */ /* 0x001e220000001000 */
[C---:B------:R-:W-:Y:S02]  /*0780*/  LOP3.LUT R62, R15.reuse, 0xa, RZ, 0xfc, !PT ;  /* 0x0000000a0f3e7812 */ /* 0x040fe400078efcff */
[----:B------:R-:W-:Y:S02]  /*0790*/  CS2R R52, SRZ ;  /* 0x0000000000347805 */ /* 0x000fe4000001ff00 */
[----:B------:R-:W-:-:S02]  /*07a0*/  LOP3.LUT R63, R15, 0x8, RZ, 0xfc, !PT ;  /* 0x000000080f3f7812 */ /* 0x000fc400078efcff */
[----:B------:R-:W-:Y:S02]  /*07b0*/  CS2R R54, SRZ ;  /* 0x0000000000367805 */ /* 0x000fe4000001ff00 */
[C---:B------:R-:W-:Y:S01]  /*07c0*/  LOP3.LUT R64, R15.reuse, 0x6, RZ, 0xfc, !PT ;  /* 0x000000060f407812 */ /* 0x040fe200078efcff */
[----:B------:R-:W-:Y:S01]  /*07d0*/  UMOV UR8, 0x80 ;  /* 0x0000008000087882 */ /* 0x000fe20000000000 */
[C---:B------:R-:W-:Y:S01]  /*07e0*/  LOP3.LUT R65, R15.reuse, 0x4, RZ, 0xfc, !PT ;  /* 0x000000040f417812 */ /* 0x040fe200078efcff */
[----:B--2---:R-:W2:Y:S01]  /*07f0*/  MUFU.RCP R0, R0 ;  /* 0x0000000000007308 */ /* 0x004ea20000001000 */
[----:B------:R-:W-:Y:S01]  /*0800*/  LOP3.LUT R66, R15, 0x2, RZ, 0xfc, !PT ;  /* 0x000000020f427812 */ /* 0x000fe200078efcff */
[-C--:B-1----:R-:W-:Y:S01]  /*0810*/  IMAD R56, R56, R93.reuse, RZ ;  /* 0x0000005d38387224 */ /* 0x082fe200078e02ff */
[----:B------:R-:W-:Y:S01]  /*0820*/  UMOV UR9, 0x40000040 ;  /* 0x4000004000097882 */ /* 0x000fe20000000000 */
[-C--:B------:R-:W-:Y:S01]  /*0830*/  IMAD R57, R57, R93.reuse, RZ ;  /* 0x0000005d39397224 */ /* 0x080fe200078e02ff */
[----:B------:R-:W-:Y:S01]  /*0840*/  UMOV UR10, 0xfffffffe ;  /* 0xfffffffe000a7882 */ /* 0x000fe20000000000 */
[-C--:B------:R-:W-:Y:S01]  /*0850*/  IMAD R58, R58, R93.reuse, RZ ;  /* 0x0000005d3a3a7224 */ /* 0x080fe200078e02ff */
[----:B------:R-:W-:Y:S01]  /*0860*/  UMOV UR11, 0x7fffffdf ;  /* 0x7fffffdf000b7882 */ /* 0x000fe20000000000 */
[-C--:B------:R-:W-:Y:S01]  /*0870*/  IMAD R59, R59, R93.reuse, RZ ;  /* 0x0000005d3b3b7224 */ /* 0x080fe200078e02ff */
[----:B------:R-:W-:Y:S01]  /*0880*/  ULDC UR14, c[0x0][0x230] ;  /* 0x00008c00000e7ab9 */ /* 0x000fe20000000800 */
[----:B0-----:R-:W-:Y:S01]  /*0890*/  VIADD R6, R3, 0xffffffe ;  /* 0x0ffffffe03067836 */ /* 0x001fe20000000000 */
[----:B------:R-:W-:Y:S01]  /*08a0*/  SHF.R.U32.HI R3, RZ, 0x5, R17 ;  /* 0x00000005ff037819 */ /* 0x000fe20000011611 */
[----:B------:R-:W-:-:S02]  /*08b0*/  IMAD R60, R60, R93, RZ ;  /* 0x0000005d3c3c7224 */ /* 0x000fc400078e02ff */
[----:B------:R0:W1:Y:S01]  /*08c0*/  F2I.FTZ.U32.TRUNC.NTZ R7, R6 ;  /* 0x0000000600077305 */ /* 0x000062000021f000 */
[----:B------:R-:W-:Y:S01]  /*08d0*/  SGXT.U32 R3, R3, 0x2 ;  /* 0x000000020303781a */ /* 0x000fe20000000000 */
[-C--:B------:R-:W-:Y:S02]  /*08e0*/  IMAD R61, R61, R93.reuse, RZ ;  /* 0x0000005d3d3d7224 */ /* 0x080fe400078e02ff */
[----:B--2---:R-:W-:Y:S01]  /*08f0*/  VIADD R4, R0, 0xffffffe ;  /* 0x0ffffffe00047836 */ /* 0x004fe20000000000 */
[----:B------:R-:W-:Y:S01]  /*0900*/  LOP3.LUT R0, R14, UR4, R3, 0xfe, !PT ;  /* 0x000000040e007c12 */ /* 0x000fe2000f8efe03 */
[----:B------:R-:W-:Y:S01]  /*0910*/  ULDC UR4, c[0x0][0x234] ;  /* 0x00008d0000047ab9 */ /* 0x000fe20000000800 */
[-C--:B------:R-:W-:Y:S01]  /*0920*/  IMAD R62, R62, R93.reuse, RZ ;  /* 0x0000005d3e3e7224 */ /* 0x080fe200078e02ff */
[----:B------:R2:W3:Y:S01]  /*0930*/  F2I.FTZ.U32.TRUNC.NTZ R5, R4 ;  /* 0x0000000400057305 */ /* 0x0004e2000021f000 */
[----:B0-----:R-:W-:Y:S01]  /*0940*/  IMAD.MOV.U32 R6, RZ, RZ, RZ ;  /* 0x000000ffff067224 */ /* 0x001fe200078e00ff */
[C---:B------:R-:W-:Y:S01]  /*0950*/  LOP3.LUT R20, R0.reuse, 0x24, RZ, 0xfc, !PT ;  /* 0x0000002400147812 */ /* 0x040fe200078efcff */
[-C--:B------:R-:W-:Y:S01]  /*0960*/  IMAD R63, R63, R93.reuse, RZ ;  /* 0x0000005d3f3f7224 */ /* 0x080fe200078e02ff */
[----:B------:R-:W-:Y:S01]  /*0970*/  LOP3.LUT R22, R0, 0x20, RZ, 0xfc, !PT ;  /* 0x0000002000167812 */ /* 0x000fe200078efcff */
[-C--:B------:R-:W-:Y:S01]  /*0980*/  IMAD R64, R64, R93.reuse, RZ ;  /* 0x0000005d40407224 */ /* 0x080fe200078e02ff */
[C---:B------:R-:W-:Y:S01]  /*0990*/  LOP3.LUT R24, R0.reuse, 0x1c, RZ, 0xfc, !PT ;  /* 0x0000001c00187812 */ /* 0x040fe200078efcff */
[--C-:B-1----:R-:W-:Y:S01]  /*09a0*/  IMAD.MOV R11, RZ, RZ, -R7.reuse ;  /* 0x000000ffff0b7224 */ /* 0x102fe200078e0a07 */
[----:B------:R-:W-:Y:S01]  /*09b0*/  LOP3.LUT R26, R0, 0x18, RZ, 0xfc, !PT ;  /* 0x00000018001a7812 */ /* 0x000fe200078efcff */
[-C--:B------:R-:W-:Y:S01]  /*09c0*/  IMAD R65, R65, R93.reuse, RZ ;  /* 0x0000005d41417224 */ /* 0x080fe200078e02ff */
[----:B------:R-:W-:Y:S01]  /*09d0*/  IABS R25, R24 ;  /* 0x0000001800197213 */ /* 0x000fe20000000000 */
[----:B------:R-:W-:Y:S01]  /*09e0*/  IMAD R11, R11, R12, RZ ;  /* 0x0000000c0b0b7224 */ /* 0x000fe200078e02ff */
[----:B------:R-:W-:Y:S01]  /*09f0*/  IABS R27, R26 ;  /* 0x0000001a001b7213 */ /* 0x000fe20000000000 */
[----:B------:R-:W-:Y:S01]  /*0a00*/  IMAD R66, R66, R93, RZ ;  /* 0x0000005d42427224 */ /* 0x000fe200078e02ff */
[C---:B------:R-:W-:Y:S01]  /*0a10*/  LOP3.LUT R28, R0.reuse, 0x10, RZ, 0xfc, !PT ;  /* 0x00000010001c7812 */ /* 0x040fe200078efcff */
[----:B------:R-:W-:Y:S01]  /*0a20*/  IMAD.HI.U32 R7, R7, R11, R6 ;  /* 0x0000000b07077227 */ /* 0x000fe200078e0006 */
[----:B------:R-:W-:-:S02]  /*0a30*/  LOP3.LUT R6, R0, 0x3c, RZ, 0xfc, !PT ;  /* 0x0000003c00067812 */ /* 0x000fc400078efcff */
[----:B------:R-:W-:Y:S01]  /*0a40*/  IABS R31, R28 ;  /* 0x0000001c001f7213 */ /* 0x000fe20000000000 */
[----:B------:R-:W-:Y:S01]  /*0a50*/  IMAD.MOV.U32 R11, RZ, RZ, R10 ;  /* 0x000000ffff0b7224 */ /* 0x000fe200078e000a */
[----:B--2---:R-:W-:Y:S01]  /*0a60*/  IABS R4, R6 ;  /* 0x0000000600047213 */ /* 0x004fe20000000000 */
[----:B---3--:R-:W-:Y:S01]  /*0a70*/  IMAD.MOV R3, RZ, RZ, -R5 ;  /* 0x000000ffff037224 */ /* 0x008fe200078e0a05 */
[----:B------:R-:W-:Y:S01]  /*0a80*/  ISETP.GE.AND P1, PT, R6, RZ, PT ;  /* 0x000000ff0600720c */ /* 0x000fe20003f26270 */
[----:B------:R-:W-:Y:S01]  /*0a90*/  IMAD.HI.U32 R7, R7, R11, RZ ;  /* 0x0000000b07077227 */ /* 0x000fe200078e00ff */
[C---:B------:R-:W-:Y:S02]  /*0aa0*/  LOP3.LUT R6, R0.reuse, 0x34, RZ, 0xfc, !PT ;  /* 0x0000003400067812 */ /* 0x040fe400078efcff */
[----:B------:R-:W-:Y:S01]  /*0ab0*/  LOP3.LUT R10, R0, 0x2c, RZ, 0xfc, !PT ;  /* 0x0000002c000a7812 */ /* 0x000fe200078efcff */
[----:B------:R-:W-:Y:S01]  /*0ac0*/  IMAD.MOV R7, RZ, RZ, -R7 ;  /* 0x000000ffff077224 */ /* 0x000fe200078e0a07 */
[----:B------:R-:W-:Y:S01]  /*0ad0*/  IABS R19, R6 ;  /* 0x0000000600137213 */ /* 0x000fe20000000000 */
[----:B------:R-:W-:Y:S01]  /*0ae0*/  IMAD R3, R3, R2, RZ ;  /* 0x0000000203037224 */ /* 0x000fe200078e02ff */
[----:B------:R-:W-:Y:S01]  /*0af0*/  ISETP.GE.AND P4, PT, R6, RZ, PT ;  /* 0x000000ff0600720c */ /* 0x000fe20003f86270 */
[----:B------:R-:W-:Y:S01]  /*0b00*/  IMAD R11, R12, R7, R11 ;  /* 0x000000070c0b7224 */ /* 0x000fe200078e020b */
[----:B------:R-:W-:Y:S01]  /*0b10*/  IABS R23, R10 ;  /* 0x0000000a00177213 */ /* 0x000fe20000000000 */
[----:B------:R-:W-:Y:S01]  /*0b20*/  IMAD.MOV.U32 R7, RZ, RZ, R4 ;  /* 0x000000ffff077224 */ /* 0x000fe200078e0004 */
[----:B------:R-:W-:Y:S01]  /*0b30*/  LOP3.LUT R32, R0, 0x8, RZ, 0xfc, !PT ;  /* 0x0000000800207812 */ /* 0x000fe200078efcff */
[----:B------:R-:W-:Y:S01]  /*0b40*/  IMAD.MOV.U32 R4, RZ, RZ, RZ ;  /* 0x000000ffff047224 */ /* 0x000fe200078e00ff */
[----:B------:R-:W-:Y:S01]  /*0b50*/  ISETP.GT.U32.AND P0, PT, R12, R11, PT ;  /* 0x0000000b0c00720c */ /* 0x000fe20003f04070 */
[----:B------:R-:W-:Y:S01]  /*0b60*/  IMAD.SHL.U32 R67, R93, 0x20, RZ ;  /* 0x000000205d437824 */ /* 0x000fe200078e00ff */
[----:B------:R-:W-:Y:S01]  /*0b70*/  LOP3.LUT R30, R0, 0xc, RZ, 0xfc, !PT ;  /* 0x0000000c001e7812 */ /* 0x000fe200078efcff */
[----:B------:R-:W-:Y:S01]  /*0b80*/  IMAD.HI.U32 R4, R5, R3, R4 ;  /* 0x0000000305047227 */ /* 0x000fe200078e0004 */
[----:B------:R-:W-:-:S02]  /*0b90*/  SHF.R.S32.HI R3, RZ, 0x1f, R92 ;  /* 0x0000001fff037819 */ /* 0x000fc4000001145c */
[----:B------:R-:W-:Y:S02]  /*0ba0*/  IABS R35, R32 ;  /* 0x0000002000237213 */ /* 0x000fe40000000000 */
[----:B------:R-:W-:Y:S01]  /*0bb0*/  LEA.HI R92, R3, R92, RZ, 0x5 ;  /* 0x0000005c035c7211 */ /* 0x000fe200078f28ff */
[----:B------:R-:W-:Y:S01]  /*0bc0*/  IMAD.HI.U32 R5, R4, R7, RZ ;  /* 0x0000000704057227 */ /* 0x000fe200078e00ff */
[----:B------:R-:W-:Y:S02]  /*0bd0*/  IABS R33, R30 ;  /* 0x0000001e00217213 */ /* 0x000fe40000000000 */
[----:B------:R-:W-:Y:S01]  /*0be0*/  IABS R39, R0 ;  /* 0x0000000000277213 */ /* 0x000fe20000000000 */
[----:B------:R-:W-:Y:S01]  /*0bf0*/  @!P0 IMAD.IADD R11, R11, 0x1, -R12 ;  /* 0x000000010b0b8824 */ /* 0x000fe200078e0a0c */
[----:B------:R-:W-:Y:S01]  /*0c00*/  ISETP.GE.AND P0, PT, R10, RZ, PT ;  /* 0x000000ff0a00720c */ /* 0x000fe20003f06270 */
[----:B------:R-:W-:Y:S01]  /*0c10*/  IMAD.MOV R5, RZ, RZ, -R5 ;  /* 0x000000ffff057224 */ /* 0x000fe200078e0a05 */
[----:B------:R-:W-:Y:S01]  /*0c20*/  SHF.R.S32.HI R92, RZ, 0x5, R92 ;  /* 0x00000005ff5c7819 */ /* 0x000fe2000001145c */
[----:B------:R-:W-:Y:S01]  /*0c30*/  IMAD.HI.U32 R6, R4, R19, RZ ;  /* 0x0000001304067227 */ /* 0x000fe200078e00ff */
[----:B------:R-:W-:-:S03]  /*0c40*/  ISETP.GT.U32.AND P5, PT, R12, R11, PT ;  /* 0x0000000b0c00720c */ /* 0x000fc60003fa4070 */
[----:B------:R-:W-:Y:S01]  /*0c50*/  IMAD R3, R2, R5, R7 ;  /* 0x0000000502037224 */ /* 0x000fe200078e0207 */
[C---:B------:R-:W-:Y:S01]  /*0c60*/  LOP3.LUT R5, R0.reuse, 0x38, RZ, 0xfc, !PT ;  /* 0x0000003800057812 */ /* 0x040fe200078efcff */
[----:B------:R-:W-:Y:S01]  /*0c70*/  IMAD.MOV R6, RZ, RZ, -R6 ;  /* 0x000000ffff067224 */ /* 0x000fe200078e0a06 */
[----:B------:R-:W-:Y:S01]  /*0c80*/  LOP3.LUT R7, R0, 0x30, RZ, 0xfc, !PT ;  /* 0x0000003000077812 */ /* 0x000fe200078efcff */
[----:B------:R-:W-:Y:S01]  /*0c90*/  IMAD.HI.U32 R10, R4, R23, RZ ;  /* 0x00000017040a7227 */ /* 0x000fe200078e00ff */
[----:B------:R-:W-:Y:S02]  /*0ca0*/  IABS R13, R5 ;  /* 0x00000005000d7213 */ /* 0x000fe40000000000 */
[----:B------:R-:W-:Y:S01]  /*0cb0*/  ISETP.GE.AND P3, PT, R5, RZ, PT ;  /* 0x000000ff0500720c */ /* 0x000fe20003f66270 */
[----:B------:R-:W-:Y:S01]  /*0cc0*/  IMAD.MOV R10, RZ, RZ, -R10 ;  /* 0x000000ffff0a7224 */ /* 0x000fe200078e0a0a */
[----:B------:R-:W-:Y:S01]  /*0cd0*/  IABS R21, R7 ;  /* 0x0000000700157213 */ /* 0x000fe20000000000 */
[----:B------:R-:W-:Y:S01]  /*0ce0*/  @!P5 IMAD.IADD R11, R11, 0x1, -R12 ;  /* 0x000000010b0bd824 */ /* 0x000fe200078e0a0c */
[----:B------:R-:W-:Y:S01]  /*0cf0*/  ISETP.NE.AND P5, PT, R8, RZ, PT ;  /* 0x000000ff0800720c */ /* 0x000fe20003fa5270 */
[----:B------:R-:W-:Y:S01]  /*0d00*/  IMAD.HI.U32 R5, R4, R13, RZ ;  /* 0x0000000d04057227 */ /* 0x000fe200078e00ff */
[----:B------:R-:W-:-:S03]  /*0d10*/  ISETP.GE.AND P2, PT, R7, RZ, PT ;  /* 0x000000ff0700720c */ /* 0x000fc60003f46270 */
[----:B------:R-:W-:Y:S02]  /*0d20*/  IMAD.MOV.U32 R12, RZ, RZ, R11 ;  /* 0x000000ffff0c7224 */ /* 0x000fe400078e000b */
[----:B------:R-:W-:Y:S02]  /*0d30*/  IMAD.MOV R5, RZ, RZ, -R5 ;  /* 0x000000ffff057224 */ /* 0x000fe400078e0a05 */
[----:B------:R-:W-:Y:S02]  /*0d40*/  @!P6 IMAD.MOV R12, RZ, RZ, -R12 ;  /* 0x000000ffff0ce224 */ /* 0x000fe400078e0a0c */
[----:B------:R-:W-:Y:S02]  /*0d50*/  IMAD R5, R2, R5, R13 ;  /* 0x0000000502057224 */ /* 0x000fe400078e020d */
[----:B------:R-:W-:Y:S01]  /*0d60*/  @!P5 LOP3.LUT R12, RZ, R8, RZ, 0x33, !PT ;  /* 0x00000008ff0cd212 */ /* 0x000fe200078e33ff */
[----:B------:R-:W-:Y:S01]  /*0d70*/  IMAD.HI.U32 R7, R4, R21, RZ ;  /* 0x0000001504077227 */ /* 0x000fe200078e00ff */
[----:B------:R-:W-:-:S02]  /*0d80*/  ISETP.GT.U32.AND P5, PT, R2, R3, PT ;  /* 0x000000030200720c */ /* 0x000fc40003fa4070 */
[C---:B------:R-:W-:Y:S01]  /*0d90*/  ISETP.GT.U32.AND P6, PT, R2.reuse, R5, PT ;  /* 0x000000050200720c */ /* 0x040fe20003fc4070 */
[----:B------:R-:W-:Y:S02]  /*0da0*/  IMAD.MOV R18, RZ, RZ, -R7 ;  /* 0x000000ffff127224 */ /* 0x000fe400078e0a07 */
[C---:B------:R-:W-:Y:S02]  /*0db0*/  IMAD R7, R2.reuse, R6, R19 ;  /* 0x0000000602077224 */ /* 0x040fe400078e0213 */
[----:B------:R-:W-:Y:S01]  /*0dc0*/  IMAD R11, R2, R18, R21 ;  /* 0x00000012020b7224 */ /* 0x000fe200078e0215 */
[----:B------:R-:W-:Y:S01]  /*0dd0*/  LOP3.LUT R18, R0, 0x28, RZ, 0xfc, !PT ;  /* 0x0000002800127812 */ /* 0x000fe200078efcff */
[----:B------:R-:W-:Y:S01]  /*0de0*/  IMAD R13, R2, R10, R23 ;  /* 0x0000000a020d7224 */ /* 0x000fe200078e0217 */
[----:B------:R-:W-:Y:S01]  /*0df0*/  IABS R21, R20 ;  /* 0x0000001400157213 */ /* 0x000fe20000000000 */
[----:B------:R-:W-:Y:S01]  /*0e00*/  IMAD R12, R12, UR4, RZ ;  /* 0x000000040c0c7c24 */ /* 0x000fe2000f8e02ff */
[----:B------:R-:W-:Y:S01]  /*0e10*/  IABS R19, R18 ;  /* 0x0000001200137213 */ /* 0x000fe20000000000 */
[--C-:B------:R-:W-:Y:S01]  /*0e20*/  @!P5 IMAD.IADD R3, R3, 0x1, -R2.reuse ;  /* 0x000000010303d824 */ /* 0x100fe200078e0a02 */
[----:B------:R-:W-:Y:S01]  /*0e30*/  IABS R23, R22 ;  /* 0x0000001600177213 */ /* 0x000fe20000000000 */
[----:B------:R-:W-:Y:S01]  /*0e40*/  @!P6 IMAD.IADD R5, R5, 0x1, -R2 ;  /* 0x000000010505e824 */ /* 0x000fe200078e0a02 */
[----:B------:R-:W-:Y:S01]  /*0e50*/  USHF.R.U32.HI UR4, URZ, 0x4, UR12 ;  /* 0x000000043f047899 */ /* 0x000fe2000801160c */
[----:B------:R-:W-:Y:S01]  /*0e60*/  IMAD.HI.U32 R6, R4, R19, RZ ;  /* 0x0000001304067227 */ /* 0x000fe200078e00ff */
[----:B------:R-:W-:-:S02]  /*0e70*/  ISETP.GT.U32.AND P5, PT, R2, R3, PT ;  /* 0x000000030200720c */ /* 0x000fc40003fa4070 */
[----:B------:R-:W-:Y:S01]  /*0e80*/  ISETP.GT.U32.AND P6, PT, R2, R5, PT ;  /* 0x000000050200720c */ /* 0x000fe20003fc4070 */
[----:B------:R-:W-:Y:S01]  /*0e90*/  IMAD.HI.U32 R8, R4, R21, RZ ;  /* 0x0000001504087227 */ /* 0x000fe200078e00ff */
[----:B------:R-:W-:-:S03]  /*0ea0*/  USGXT.U32 UR4, UR4, 0xe ;  /* 0x0000000e0404789a */ /* 0x000fc60008000000 */
[----:B------:R-:W-:-:S04]  /*0eb0*/  IMAD.HI.U32 R10, R4, R23, RZ ;  /* 0x00000017040a7227 */ /* 0x000fc800078e00ff */
[----:B------:R-:W-:Y:S02]  /*0ec0*/  IMAD.MOV R6, RZ, RZ, -R6 ;  /* 0x000000ffff067224 */ /* 0x000fe400078e0a06 */
[--C-:B------:R-:W-:Y:S01]  /*0ed0*/  @!P5 IMAD.IADD R3, R3, 0x1, -R2.reuse ;  /* 0x000000010303d824 */ /* 0x100fe200078e0a02 */
[C---:B------:R-:W-:Y:S01]  /*0ee0*/  ISETP.GT.U32.AND P5, PT, R2.reuse, R7, PT ;  /* 0x000000070200720c */ /* 0x040fe20003fa4070 */
[----:B------:R-:W-:Y:S01]  /*0ef0*/  @!P6 IMAD.IADD R5, R5, 0x1, -R2 ;  /* 0x000000010505e824 */ /* 0x000fe200078e0a02 */
[C---:B------:R-:W-:Y:S01]  /*0f00*/  ISETP.GT.U32.AND P6, PT, R2.reuse, R11, PT ;  /* 0x0000000b0200720c */ /* 0x040fe20003fc4070 */
[----:B------:R-:W-:Y:S02]  /*0f10*/  IMAD.MOV R8, RZ, RZ, -R8 ;  /* 0x000000ffff087224 */ /* 0x000fe400078e0a08 */
[----:B------:R-:W-:Y:S02]  /*0f20*/  IMAD.MOV R10, RZ, RZ, -R10 ;  /* 0x000000ffff0a7224 */ /* 0x000fe400078e0a0a */
[----:B------:R-:W-:-:S02]  /*0f30*/  IMAD R19, R2, R6, R19 ;  /* 0x0000000602137224 */ /* 0x000fc400078e0213 */
[C---:B------:R-:W-:Y:S02]  /*0f40*/  IMAD R21, R2.reuse, R8, R21 ;  /* 0x0000000802157224 */ /* 0x040fe400078e0215 */
[----:B------:R-:W-:Y:S01]  /*0f50*/  @!P1 IMAD.MOV R3, RZ, RZ, -R3 ;  /* 0x000000ffff039224 */ /* 0x000fe200078e0a03 */
[----:B------:R-:W-:Y:S01]  /*0f60*/  ISETP.GT.U32.AND P1, PT, R2, R13, PT ;  /* 0x0000000d0200720c */ /* 0x000fe20003f24070 */
[--C-:B------:R-:W-:Y:S02]  /*0f70*/  @!P5 IMAD.IADD R7, R7, 0x1, -R2.reuse ;  /* 0x000000010707d824 */ /* 0x100fe400078e0a02 */
[----:B------:R-:W-:Y:S02]  /*0f80*/  @!P6 IMAD.IADD R11, R11, 0x1, -R2 ;  /* 0x000000010b0be824 */ /* 0x000fe400078e0a02 */
[----:B------:R-:W-:Y:S01]  /*0f90*/  IMAD.HI.U32 R6, R4, R25, RZ ;  /* 0x0000001904067227 */ /* 0x000fe200078e00ff */
[C---:B------:R-:W-:Y:S02]  /*0fa0*/  ISETP.GT.U32.AND P5, PT, R2.reuse, R7, PT ;  /* 0x000000070200720c */ /* 0x040fe40003fa4070 */
[----:B------:R-:W-:Y:S01]  /*0fb0*/  ISETP.GT.U32.AND P6, PT, R2, R11, PT ;  /* 0x0000000b0200720c */ /* 0x000fe20003fc4070 */
[----:B------:R-:W-:-:S04]  /*0fc0*/  IMAD.HI.U32 R8, R4, R27, RZ ;  /* 0x0000001b04087227 */ /* 0x000fc800078e00ff */
[----:B------:R-:W-:Y:S01]  /*0fd0*/  IMAD R23, R2, R10, R23 ;  /* 0x0000000a02177224 */ /* 0x000fe200078e0217 */
[----:B------:R-:W-:Y:S01]  /*0fe0*/  LOP3.LUT R10, R0, 0x14, RZ, 0xfc, !PT ;  /* 0x00000014000a7812 */ /* 0x000fe200078efcff */
[----:B------:R-:W-:Y:S01]  /*0ff0*/  @!P3 IMAD.MOV R5, RZ, RZ, -R5 ;  /* 0x000000ffff05b224 */ /* 0x000fe200078e0a05 */
[C---:B------:R-:W-:Y:S01]  /*1000*/  ISETP.GT.U32.AND P3, PT, R2.reuse, R19, PT ;  /* 0x000000130200720c */ /* 0x040fe20003f64070 */
[----:B------:R-:W-:Y:S01]  /*1010*/  IMAD.MOV R6, RZ, RZ, -R6 ;  /* 0x000000ffff067224 */ /* 0x000fe200078e0a06 */
[----:B------:R-:W-:Y:S01]  /*1020*/  IABS R29, R10 ;  /* 0x0000000a001d7213 */ /* 0x000fe20000000000 */
[----:B------:R-:W-:Y:S01]  /*1030*/  @!P5 IMAD.IADD R7, R7, 0x1, -R2 ;  /* 0x000000010707d824 */ /* 0x000fe200078e0a02 */
[C---:B------:R-:W-:Y:S01]  /*1040*/  ISETP.GT.U32.AND P5, PT, R2.reuse, R21, PT ;  /* 0x000000150200720c */ /* 0x040fe20003fa4070 */
[----:B------:R-:W-:Y:S02]  /*1050*/  IMAD.MOV R8, RZ, RZ, -R8 ;  /* 0x000000ffff087224 */ /* 0x000fe400078e0a08 */
[----:B------:R-:W-:Y:S01]  /*1060*/  @!P6 IMAD.IADD R11, R11, 0x1, -R2 ;  /* 0x000000010b0be824 */ /* 0x000fe200078e0a02 */
[C---:B------:R-:W-:Y:S01]  /*1070*/  ISETP.GT.U32.AND P6, PT, R2.reuse, R23, PT ;  /* 0x000000170200720c */ /* 0x040fe20003fc4070 */
[----:B------:R-:W-:-:S02]  /*1080*/  IMAD R25, R2, R6, R25 ;  /* 0x0000000602197224 */ /* 0x000fc400078e0219 */
[----:B------:R-:W-:Y:S02]  /*1090*/  IMAD R27, R2, R8, R27 ;  /* 0x00000008021b7224 */ /* 0x000fe400078e021b */
[----:B------:R-:W-:-:S04]  /*10a0*/  IMAD.HI.U32 R8, R4, R31, RZ ;  /* 0x0000001f04087227 */ /* 0x000fc800078e00ff */
[----:B------:R-:W-:Y:S01]  /*10b0*/  @!P1 IMAD.IADD R13, R13, 0x1, -R2 ;  /* 0x000000010d0d9824 */ /* 0x000fe200078e0a02 */
[----:B------:R-:W-:Y:S01]  /*10c0*/  ISETP.GT.U32.AND P1, PT, R2, R25, PT ;  /* 0x000000190200720c */ /* 0x000fe20003f24070 */
[----:B------:R-:W-:-:S04]  /*10d0*/  IMAD.HI.U32 R6, R4, R29, RZ ;  /* 0x0000001d04067227 */ /* 0x000fc800078e00ff */
[----:B------:R-:W-:Y:S02]  /*10e0*/  IMAD.MOV R8, RZ, RZ, -R8 ;  /* 0x000000ffff087224 */ /* 0x000fe400078e0a08 */
[--C-:B------:R-:W-:Y:S01]  /*10f0*/  @!P3 IMAD.IADD R19, R19, 0x1, -R2.reuse ;  /* 0x000000011313b824 */ /* 0x100fe200078e0a02 */
[C---:B------:R-:W-:Y:S01]  /*1100*/  ISETP.GT.U32.AND P3, PT, R2.reuse, R27, PT ;  /* 0x0000001b0200720c */ /* 0x040fe20003f64070 */
[----:B------:R-:W-:Y:S02]  /*1110*/  @!P5 IMAD.IADD R21, R21, 0x1, -R2 ;  /* 0x000000011515d824 */ /* 0x000fe400078e0a02 */
[----:B------:R-:W-:Y:S01]  /*1120*/  IMAD.MOV R6, RZ, RZ, -R6 ;  /* 0x000000ffff067224 */ /* 0x000fe200078e0a06 */
[C---:B------:R-:W-:Y:S01]  /*1130*/  ISETP.GT.U32.AND P5, PT, R2.reuse, R19, PT ;  /* 0x000000130200720c */ /* 0x040fe20003fa4070 */
[----:B------:R-:W-:Y:S02]  /*1140*/  IMAD R31, R2, R8, R31 ;  /* 0x00000008021f7224 */ /* 0x000fe400078e021f */
[----:B------:R-:W-:-:S04]  /*1150*/  IMAD.HI.U32 R8, R4, R35, RZ ;  /* 0x0000002304087227 */ /* 0x000fc800078e00ff */
[----:B------:R-:W-:Y:S01]  /*1160*/  @!P4 IMAD.MOV R7, RZ, RZ, -R7 ;  /* 0x000000ffff07c224 */ /* 0x000fe200078e0a07 */
[C---:B------:R-:W-:Y:S01]  /*1170*/  ISETP.GT.U32.AND P4, PT, R2.reuse, R13, PT ;  /* 0x0000000d0200720c */ /* 0x040fe20003f84070 */
[----:B------:R-:W-:Y:S01]  /*1180*/  @!P6 IMAD.IADD R23, R23, 0x1, -R2 ;  /* 0x000000011717e824 */ /* 0x000fe200078e0a02 */
[C---:B------:R-:W-:Y:S01]  /*1190*/  ISETP.GT.U32.AND P6, PT, R2.reuse, R21, PT ;  /* 0x000000150200720c */ /* 0x040fe20003fc4070 */
[----:B------:R-:W-:Y:S02]  /*11a0*/  IMAD R29, R2, R6, R29 ;  /* 0x00000006021d7224 */ /* 0x000fe400078e021d */
[----:B------:R-:W-:-:S04]  /*11b0*/  IMAD.HI.U32 R6, R4, R33, RZ ;  /* 0x0000002104067227 */ /* 0x000fc800078e00ff */
[----:B------:R-:W-:Y:S02]  /*11c0*/  IMAD.MOV R8, RZ, RZ, -R8 ;  /* 0x000000ffff087224 */ /* 0x000fe400078e0a08 */
[----:B------:R-:W-:Y:S02]  /*11d0*/  IMAD.MOV R6, RZ, RZ, -R6 ;  /* 0x000000ffff067224 */ /* 0x000fe400078e0a06 */
[----:B------:R-:W-:Y:S01]  /*11e0*/  IMAD R35, R2, R8, R35 ;  /* 0x0000000802237224 */ /* 0x000fe200078e0223 */
[----:B------:R-:W-:Y:S01]  /*11f0*/  LOP3.LUT R8, R0, 0x4, RZ, 0xfc, !PT ;  /* 0x0000000400087812 */ /* 0x000fe200078efcff */
[--C-:B------:R-:W-:Y:S01]  /*1200*/  @!P1 IMAD.IADD R25, R25, 0x1, -R2.reuse ;  /* 0x0000000119199824 */ /* 0x100fe200078e0a02 */
[C---:B------:R-:W-:Y:S01]  /*1210*/  ISETP.GT.U32.AND P1, PT, R2.reuse, R23, PT ;  /* 0x000000170200720c */ /* 0x040fe20003f24070 */
[----:B------:R-:W-:Y:S01]  /*1220*/  IMAD R33, R2, R6, R33 ;  /* 0x0000000602217224 */ /* 0x000fe200078e0221 */
[----:B------:R-:W-:Y:S01]  /*1230*/  IABS R37, R8 ;  /* 0x0000000800257213 */ /* 0x000fe20000000000 */
[----:B------:R-:W-:-:S02]  /*1240*/  @!P3 IMAD.IADD R27, R27, 0x1, -R2 ;  /* 0x000000011b1bb824 */ /* 0x000fc400078e0a02 */
[----:B------:R-:W-:Y:S01]  /*1250*/  @!P2 IMAD.MOV R11, RZ, RZ, -R11 ;  /* 0x000000ffff0ba224 */ /* 0x000fe200078e0a0b */
[----:B------:R-:W-:Y:S01]  /*1260*/  ISETP.GT.U32.AND P2, PT, R2, R25, PT ;  /* 0x000000190200720c */ /* 0x000fe20003f44070 */
[----:B------:R-:W-:Y:S01]  /*1270*/  IMAD.HI.U32 R6, R4, R39, RZ ;  /* 0x0000002704067227 */ /* 0x000fe200078e00ff */
[----:B------:R-:W-:-:S03]  /*1280*/  ISETP.GT.U32.AND P3, PT, R2, R27, PT ;  /* 0x0000001b0200720c */ /* 0x000fc60003f64070 */
[--C-:B------:R-:W-:Y:S01]  /*1290*/  @!P4 IMAD.IADD R13, R13, 0x1, -R2.reuse ;  /* 0x000000010d0dc824 */ /* 0x100fe200078e0a02 */
[C---:B------:R-:W-:Y:S01]  /*12a0*/  ISETP.GT.U32.AND P4, PT, R2.reuse, R29, PT ;  /* 0x0000001d0200720c */ /* 0x040fe20003f84070 */
[--C-:B------:R-:W-:Y:S01]  /*12b0*/  @!P5 IMAD.IADD R19, R19, 0x1, -R2.reuse ;  /* 0x000000011313d824 */ /* 0x100fe200078e0a02 */
[C---:B------:R-:W-:Y:S01]  /*12c0*/  ISETP.GT.U32.AND P5, PT, R2.reuse, R31, PT ;  /* 0x0000001f0200720c */ /* 0x040fe20003fa4070 */
[----:B------:R-:W-:Y:S01]  /*12d0*/  @!P6 IMAD.IADD R21, R21, 0x1, -R2 ;  /* 0x000000011515e824 */ /* 0x000fe200078e0a02 */
[----:B------:R-:W-:Y:S01]  /*12e0*/  ISETP.GT.U32.AND P6, PT, R2, R33, PT ;  /* 0x000000210200720c */ /* 0x000fe20003fc4070 */
[----:B------:R-:W-:Y:S02]  /*12f0*/  IMAD.MOV R6, RZ, RZ, -R6 ;  /* 0x000000ffff067224 */ /* 0x000fe400078e0a06 */
[----:B------:R-:W-:-:S04]  /*1300*/  IMAD.HI.U32 R4, R4, R37, RZ ;  /* 0x0000002504047227 */ /* 0x000fc800078e00ff */
[C---:B------:R-:W-:Y:S01]  /*1310*/  IMAD R39, R2.reuse, R6, R39 ;  /* 0x0000000602277224 */ /* 0x040fe200078e0227 */
[----:B------:R-:W-:Y:S01]  /*1320*/  SHF.R.S32.HI R6, RZ, 0x6, R17 ;  /* 0x00000006ff067819 */ /* 0x000fe20000011411 */
[----:B------:R-:W-:Y:S02]  /*1330*/  IMAD.MOV R4, RZ, RZ, -R4 ;  /* 0x000000ffff047224 */ /* 0x000fe400078e0a04 */
[--C-:B------:R-:W-:Y:S01]  /*1340*/  @!P1 IMAD.IADD R23, R23, 0x1, -R2.reuse ;  /* 0x0000000117179824 */ /* 0x100fe200078e0a02 */
[C---:B------:R-:W-:Y:S01]  /*1350*/  ISETP.GT.U32.AND P1, PT, R2.reuse, R39, PT ;  /* 0x000000270200720c */ /* 0x040fe20003f24070 */
[----:B------:R-:W-:Y:S01]  /*1360*/  IMAD R37, R2, R4, R37 ;  /* 0x0000000402257224 */ /* 0x000fe200078e0225 */
[----:B------:R-:W-:Y:S01]  /*1370*/  SGXT R6, R6, 0x1 ;  /* 0x000000010606781a */ /* 0x000fe20000000200 */
[--C-:B------:R-:W-:Y:S01]  /*1380*/  @!P2 IMAD.IADD R25, R25, 0x1, -R2.reuse ;  /* 0x000000011919a824 */ /* 0x100fe200078e0a02 */
[----:B------:R-:W-:Y:S01]  /*1390*/  ISETP.GT.U32.AND P2, PT, R2, R35, PT ;  /* 0x000000230200720c */ /* 0x000fe20003f44070 */
[--C-:B------:R-:W-:Y:S01]  /*13a0*/  @!P3 IMAD.IADD R27, R27, 0x1, -R2.reuse ;  /* 0x000000011b1bb824 */ /* 0x100fe200078e0a02 */
[----:B------:R-:W-:Y:S01]  /*13b0*/  ISETP.GE.AND P3, PT, R18, RZ, PT ;  /* 0x000000ff1200720c */ /* 0x000fe20003f66270 */
[--C-:B------:R-:W-:Y:S01]  /*13c0*/  @!P4 IMAD.IADD R29, R29, 0x1, -R2.reuse ;  /* 0x000000011d1dc824 */ /* 0x100fe200078e0a02 */
[----:B------:R-:W-:Y:S01]  /*13d0*/  ISETP.GT.U32.AND P4, PT, R2, R37, PT ;  /* 0x000000250200720c */ /* 0x000fe20003f84070 */
[--C-:B------:R-:W-:Y:S01]  /*13e0*/  @!P5 IMAD.IADD R31, R31, 0x1, -R2.reuse ;  /* 0x000000011f1fd824 */ /* 0x100fe200078e0a02 */
[----:B------:R-:W-:Y:S01]  /*13f0*/  ISETP.GE.AND P5, PT, R20, RZ, PT ;  /* 0x000000ff1400720c */ /* 0x000fe20003fa6270 */
[--C-:B------:R-:W-:Y:S01]  /*1400*/  @!P6 IMAD.IADD R33, R33, 0x1, -R2.reuse ;  /* 0x000000012121e824 */ /* 0x100fe200078e0a02 */
[----:B------:R-:W-:Y:S01]  /*1410*/  ISETP.GE.AND P6, PT, R22, RZ, PT ;  /* 0x000000ff1600720c */ /* 0x000fe20003fc6270 */
[--C-:B------:R-:W-:Y:S01]  /*1420*/  @!P1 IMAD.IADD R39, R39, 0x1, -R2.reuse ;  /* 0x0000000127279824 */ /* 0x100fe200078e0a02 */
[----:B------:R-:W-:Y:S01]  /*1430*/  ISETP.GE.AND P1, PT, R24, RZ, PT ;  /* 0x000000ff1800720c */ /* 0x000fe20003f26270 */
[----:B------:R-:W-:Y:S01]  /*1440*/  @!P0 IMAD.MOV R13, RZ, RZ, -R13 ;  /* 0x000000ffff0d8224 */ /* 0x000fe200078e0a0d */
[----:B------:R-:W-:Y:S01]  /*1450*/  ISETP.GT.U32.AND P0, PT, R2, R29, PT ;  /* 0x0000001d0200720c */ /* 0x000fe20003f04070 */
[--C-:B------:R-:W-:Y:S01]  /*1460*/  @!P2 IMAD.IADD R35, R35, 0x1, -R2.reuse ;  /* 0x000000012323a824 */ /* 0x100fe200078e0a02 */
[----:B------:R-:W-:Y:S01]  /*1470*/  ISETP.GE.AND P2, PT, R26, RZ, PT ;  /* 0x000000ff1a00720c */ /* 0x000fe20003f46270 */
[----:B------:R-:W-:Y:S01]  /*1480*/  @!P3 IMAD.MOV R19, RZ, RZ, -R19 ;  /* 0x000000ffff13b224 */ /* 0x000fe200078e0a13 */
[C---:B------:R-:W-:Y:S01]  /*1490*/  ISETP.GT.U32.AND P3, PT, R2.reuse, R31, PT ;  /* 0x0000001f0200720c */ /* 0x040fe20003f64070 */
[--C-:B------:R-:W-:Y:S01]  /*14a0*/  @!P4 IMAD.IADD R37, R37, 0x1, -R2.reuse ;  /* 0x000000012525c824 */ /* 0x100fe200078e0a02 */
[C---:B------:R-:W-:Y:S01]  /*14b0*/  ISETP.GT.U32.AND P4, PT, R2.reuse, R33, PT ;  /* 0x000000210200720c */ /* 0x040fe20003f84070 */
[----:B------:R-:W-:Y:S01]  /*14c0*/  @!P5 IMAD.MOV R21, RZ, RZ, -R21 ;  /* 0x000000ffff15d224 */ /* 0x000fe200078e0a15 */
[C---:B------:R-:W-:Y:S01]  /*14d0*/  ISETP.GT.U32.AND P5, PT, R2.reuse, R39, PT ;  /* 0x000000270200720c */ /* 0x040fe20003fa4070 */
[----:B------:R-:W-:Y:S01]  /*14e0*/  @!P6 IMAD.MOV R23, RZ, RZ, -R23 ;  /* 0x000000ffff17e224 */ /* 0x000fe200078e0a17 */
[C---:B------:R-:W-:Y:S01]  /*14f0*/  ISETP.GT.U32.AND P6, PT, R2.reuse, R35, PT ;  /* 0x000000230200720c */ /* 0x040fe20003fc4070 */
[----:B------:R-:W-:Y:S01]  /*1500*/  @!P1 IMAD.MOV R25, RZ, RZ, -R25 ;  /* 0x000000ffff199224 */ /* 0x000fe200078e0a19 */
[----:B------:R-:W-:Y:S01]  /*1510*/  ISETP.GT.U32.AND P1, PT, R2, R37, PT ;  /* 0x000000250200720c */ /* 0x000fe20003f24070 */
[--C-:B------:R-:W-:Y:S01]  /*1520*/  @!P0 IMAD.IADD R29, R29, 0x1, -R2.reuse ;  /* 0x000000011d1d8824 */ /* 0x100fe200078e0a02 */
[----:B------:R-:W-:Y:S01]  /*1530*/  ISETP.GE.AND P0, PT, R10, RZ, PT ;  /* 0x000000ff0a00720c */ /* 0x000fe20003f06270 */
[----:B------:R-:W-:Y:S01]  /*1540*/  @!P2 IMAD.MOV R27, RZ, RZ, -R27 ;  /* 0x000000ffff1ba224 */ /* 0x000fe200078e0a1b */
[----:B------:R-:W-:Y:S01]  /*1550*/  ISETP.GE.AND P2, PT, R0, RZ, PT ;  /* 0x000000ff0000720c */ /* 0x000fe20003f46270 */
[--C-:B------:R-:W-:Y:S01]  /*1560*/  @!P3 IMAD.IADD R31, R31, 0x1, -R2.reuse ;  /* 0x000000011f1fb824 */ /* 0x100fe200078e0a02 */
[----:B------:R-:W-:Y:S01]  /*1570*/  ISETP.GE.AND P3, PT, R28, RZ, PT ;  /* 0x000000ff1c00720c */ /* 0x000fe20003f66270 */
[--C-:B------:R-:W-:Y:S01]  /*1580*/  @!P4 IMAD.IADD R33, R33, 0x1, -R2.reuse ;  /* 0x000000012121c824 */ /* 0x100fe200078e0a02 */
[----:B------:R-:W-:Y:S01]  /*1590*/  ISETP.GE.AND P4, PT, R30, RZ, PT ;  /* 0x000000ff1e00720c */ /* 0x000fe20003f86270 */
[--C-:B------:R-:W-:Y:S01]  /*15a0*/  @!P5 IMAD.IADD R39, R39, 0x1, -R2.reuse ;  /* 0x000000012727d824 */ /* 0x100fe200078e0a02 */
[----:B------:R-:W-:Y:S01]  /*15b0*/  ISETP.GE.AND P5, PT, R32, RZ, PT ;  /* 0x000000ff2000720c */ /* 0x000fe20003fa6270 */
[--C-:B------:R-:W-:Y:S01]  /*15c0*/  @!P6 IMAD.IADD R35, R35, 0x1, -R2.reuse ;  /* 0x000000012323e824 */ /* 0x100fe200078e0a02 */
[----:B------:R-:W-:Y:S01]  /*15d0*/  ISETP.GE.AND P6, PT, R8, RZ, PT ;  /* 0x000000ff0800720c */ /* 0x000fe20003fc6270 */
[----:B------:R-:W-:Y:S01]  /*15e0*/  @!P1 IMAD.IADD R37, R37, 0x1, -R2 ;  /* 0x0000000125259824 */ /* 0x000fe200078e0a02 */
[----:B------:R-:W-:Y:S01]  /*15f0*/  ISETP.NE.AND P1, PT, R9, RZ, PT ;  /* 0x000000ff0900720c */ /* 0x000fe20003f25270 */
[----:B------:R-:W-:Y:S01]  /*1600*/  @!P0 IMAD.MOV R29, RZ, RZ, -R29 ;  /* 0x000000ffff1d8224 */ /* 0x000fe200078e0a1d */
[----:B------:R-:W-:Y:S01]  /*1610*/  LOP3.LUT R2, RZ, R9, RZ, 0x33, !PT ;  /* 0x00000009ff027212 */ /* 0x000fe200078e33ff */
[----:B------:R-:W-:Y:S01]  /*1620*/  @!P2 IMAD.MOV R39, RZ, RZ, -R39 ;  /* 0x000000ffff27a224 */ /* 0x000fe200078e0a27 */
[----:B------:R-:W-:Y:S01]  /*1630*/  LEA R68, P0, R12, UR6, 0x1 ;  /* 0x000000060c447c11 */ /* 0x000fe2000f8008ff */
[----:B------:R-:W-:Y:S01]  /*1640*/  @!P3 IMAD.MOV R31, RZ, RZ, -R31 ;  /* 0x000000ffff1fb224 */ /* 0x000fe200078e0a1f */
[C---:B------:R-:W-:Y:S01]  /*1650*/  SEL R3, R2.reuse, R3, !P1 ;  /* 0x0000000302037207 */ /* 0x040fe20004800000 */
[----:B------:R-:W-:Y:S01]  /*1660*/  @!P4 IMAD.MOV R33, RZ, RZ, -R33 ;  /* 0x000000ffff21c224 */ /* 0x000fe200078e0a21 */
[C---:B------:R-:W-:Y:S01]  /*1670*/  SEL R19, R2.reuse, R19, !P1 ;  /* 0x0000001302137207 */ /* 0x040fe20004800000 */
[----:B------:R-:W-:Y:S01]  /*1680*/  @!P5 IMAD.MOV R35, RZ, RZ, -R35 ;  /* 0x000000ffff23d224 */ /* 0x000fe200078e0a23 */
[C---:B------:R-:W-:Y:S01]  /*1690*/  SEL R5, R2.reuse, R5, !P1 ;  /* 0x0000000502057207 */ /* 0x040fe20004800000 */
[----:B------:R-:W-:Y:S01]  /*16a0*/  @!P6 IMAD.MOV R37, RZ, RZ, -R37 ;  /* 0x000000ffff25e224 */ /* 0x000fe200078e0a25 */
[C---:B------:R-:W-:Y:S01]  /*16b0*/  SEL R7, R2.reuse, R7, !P1 ;  /* 0x0000000702077207 */ /* 0x040fe20004800000 */
[----:B------:R-:W-:Y:S01]  /*16c0*/  IMAD R3, R3, UR5, RZ ;  /* 0x0000000503037c24 */ /* 0x000fe2000f8e02ff */
[C---:B------:R-:W-:Y:S01]  /*16d0*/  SEL R11, R2.reuse, R11, !P1 ;  /* 0x0000000b020b7207 */ /* 0x040fe20004800000 */
[----:B------:R-:W-:Y:S01]  /*16e0*/  IMAD R19, R19, UR5, RZ ;  /* 0x0000000513137c24 */ /* 0x000fe2000f8e02ff */
[C---:B------:R-:W-:Y:S01]  /*16f0*/  SEL R13, R2.reuse, R13, !P1 ;  /* 0x0000000d020d7207 */ /* 0x040fe20004800000 */
[----:B------:R-:W-:Y:S01]  /*1700*/  IMAD R5, R5, UR5, RZ ;  /* 0x0000000505057c24 */ /* 0x000fe2000f8e02ff */
[C---:B------:R-:W-:Y:S01]  /*1710*/  SEL R21, R2.reuse, R21, !P1 ;  /* 0x0000001502157207 */ /* 0x040fe20004800000 */
[----:B------:R-:W-:Y:S01]  /*1720*/  IMAD.SHL.U32 R4, R17, 0x2, RZ ;  /* 0x0000000211047824 */ /* 0x000fe200078e00ff */
[C---:B------:R-:W-:Y:S01]  /*1730*/  SEL R23, R2.reuse, R23, !P1 ;  /* 0x0000001702177207 */ /* 0x040fe20004800000 */
[----:B------:R-:W-:Y:S01]  /*1740*/  IMAD R20, R13, UR5, RZ ;  /* 0x000000050d147c24 */ /* 0x000fe2000f8e02ff */
        /* <DEDUP_REMOVED lines=14> */
[----:B------:R-:W-:Y:S01]  /*1830*/  SEL R2, R2, R39, !P1 ;  /* 0x0000002702027207 */ /* 0x000fe20004800000 */
[----:B------:R-:W-:Y:S01]  /*1840*/  IMAD R31, R31, UR5, RZ ;  /* 0x000000051f1f7c24 */ /* 0x000fe2000f8e02ff */
[----:B------:R-:W-:Y:S01]  /*1850*/  LEA.HI.X.SX32 R69, R12, UR7, 0x1, P0 ;  /* 0x000000070c457c11 */ /* 0x000fe200080f0eff */
[----:B------:R-:W-:Y:S01]  /*1860*/  ULDC.64 UR6, c[0x0][0x218] ;  /* 0x0000860000067ab9 */ /* 0x000fe20000000a00 */
[----:B------:R-:W-:Y:S01]  /*1870*/  LOP3.LUT R41, R6, 0x90, RZ, 0xc0, !PT ;  /* 0x0000009006297812 */ /* 0x000fe200078ec0ff */
[----:B------:R-:W-:Y:S01]  /*1880*/  IMAD R119, R2, UR5, RZ ;  /* 0x0000000502777c24 */ /* 0x000fe2000f8e02ff */
[----:B------:R-:W-:Y:S01]  /*1890*/  LEA R12, P2, R3, UR6, 0x1 ;  /* 0x00000006030c7c11 */ /* 0x000fe2000f8408ff */
[----:B------:R-:W-:Y:S01]  /*18a0*/  IMAD R33, R33, UR5, RZ ;  /* 0x0000000521217c24 */ /* 0x000fe2000f8e02ff */
[----:B------:R-:W-:Y:S01]  /*18b0*/  LEA R2, P5, R19, UR6, 0x1 ;  /* 0x0000000613027c11 */ /* 0x000fe2000f8a08ff */
[----:B------:R-:W-:Y:S01]  /*18c0*/  IMAD R35, R35, UR5, RZ ;  /* 0x0000000523237c24 */ /* 0x000fe2000f8e02ff */
[----:B------:R-:W-:Y:S01]  /*18d0*/  LEA.HI.X.SX32 R13, R3, UR7, 0x1, P2 ;  /* 0x00000007030d7c11 */ /* 0x000fe200090f0eff */
[----:B------:R-:W-:Y:S01]  /*18e0*/  IMAD R37, R37, UR5, RZ ;  /* 0x0000000525257c24 */ /* 0x000fe2000f8e02ff */
[----:B------:R-:W-:Y:S01]  /*18f0*/  LEA.HI.X.SX32 R3, R19, UR7, 0x1, P5 ;  /* 0x0000000713037c11 */ /* 0x000fe2000a8f0eff */
[----:B------:R-:W-:Y:S01]  /*1900*/  UIADD3 UR5, UR12, 0x1000, URZ ;  /* 0x000010000c057890 */ /* 0x000fe2000fffe03f */
[----:B------:R-:W0:Y:S01]  /*1910*/  LDC R19, c[0x0][0x23c] ;  /* 0x00008f00ff137b82 */ /* 0x000e220000000800 */
[----:B------:R-:W-:-:S02]  /*1920*/  LEA R10, P1, R5, UR6, 0x1 ;  /* 0x00000006050a7c11 */ /* 0x000fc4000f8208ff */
[----:B------:R-:W-:Y:S02]  /*1930*/  CS2R R38, SRZ ;  /* 0x0000000000267805 */ /* 0x000fe4000001ff00 */
[----:B------:R-:W-:Y:S01]  /*1940*/  LOP3.LUT R0, R41, 0x7e, R4, 0x78, !PT ;  /* 0x0000007e29007812 */ /* 0x000fe200078e7804 */
[----:B------:R-:W-:Y:S01]  /*1950*/  USHF.R.U32.HI UR5, URZ, 0x4, UR5 ;  /* 0x000000043f057899 */ /* 0x000fe20008011605 */
[----:B------:R-:W-:Y:S02]  /*1960*/  LEA R8, P0, R7, UR6, 0x1 ;  /* 0x0000000607087c11 */ /* 0x000fe4000f8008ff */
[----:B------:R-:W-:Y:S02]  /*1970*/  CS2R R40, SRZ ;  /* 0x0000000000287805 */ /* 0x000fe4000001ff00 */
[----:B------:R-:W-:Y:S02]  /*1980*/  LEA R6, P4, R18, UR6, 0x1 ;  /* 0x0000000612067c11 */ /* 0x000fe4000f8808ff */
[----:B------:R-:W-:-:S02]  /*1990*/  LEA R4, P6, R20, UR6, 0x1 ;  /* 0x0000000614047c11 */ /* 0x000fc4000f8c08ff */
[----:B------:R-:W-:Y:S02]  /*19a0*/  LEA R90, P3, R21, UR6, 0x1 ;  /* 0x00000006155a7c11 */ /* 0x000fe4000f8608ff */
[----:B------:R-:W-:Y:S02]  /*19b0*/  LEA R88, P2, R23, UR6, 0x1 ;  /* 0x0000000617587c11 */ /* 0x000fe4000f8408ff */
[----:B------:R-:W-:Y:S02]  /*19c0*/  LEA.HI.X.SX32 R11, R5, UR7, 0x1, P1 ;  /* 0x00000007050b7c11 */ /* 0x000fe400088f0eff */
[----:B------:R-:W-:Y:S02]  /*19d0*/  LEA R86, P1, R25, UR6, 0x1 ;  /* 0x0000000619567c11 */ /* 0x000fe4000f8208ff */
[----:B------:R-:W-:Y:S02]  /*19e0*/  LEA.HI.X.SX32 R9, R7, UR7, 0x1, P0 ;  /* 0x0000000707097c11 */ /* 0x000fe400080f0eff */
[----:B------:R-:W-:-:S02]  /*19f0*/  LEA.HI.X.SX32 R7, R18, UR7, 0x1, P4 ;  /* 0x0000000712077c11 */ /* 0x000fc4000a0f0eff */
[----:B------:R-:W-:Y:S02]  /*1a00*/  LEA.HI.X.SX32 R5, R20, UR7, 0x1, P6 ;  /* 0x0000000714057c11 */ /* 0x000fe4000b0f0eff */
[----:B------:R-:W-:Y:S02]  /*1a10*/  LEA.HI.X.SX32 R91, R21, UR7, 0x1, P3 ;  /* 0x00000007155b7c11 */ /* 0x000fe400098f0eff */
[----:B------:R-:W-:Y:S02]  /*1a20*/  LEA.HI.X.SX32 R89, R23, UR7, 0x1, P2 ;  /* 0x0000000717597c11 */ /* 0x000fe400090f0eff */
[C---:B------:R-:W-:Y:S02]  /*1a30*/  LOP3.LUT R18, R17.reuse, 0x1f, RZ, 0xc0, !PT ;  /* 0x0000001f11127812 */ /* 0x040fe400078ec0ff */
[C---:B------:R-:W-:Y:S02]  /*1a40*/  LEA.HI R20, R17.reuse, 0x1e, RZ, 0x1a ;  /* 0x0000001e11147811 */ /* 0x040fe400078fd0ff */
[----:B------:R-:W-:Y:S01]  /*1a50*/  LEA.HI R21, R17, 0xe, RZ, 0x1a ;  /* 0x0000000e11157811 */ /* 0x000fe200078fd0ff */
[----:B0-----:R-:W-:Y:S01]  /*1a60*/  IMAD R18, R18, R19, RZ ;  /* 0x0000001312127224 */ /* 0x001fe200078e02ff */
[C---:B------:R-:W-:Y:S01]  /*1a70*/  LOP3.LUT R22, R15.reuse, 0x1c, RZ, 0xfc, !PT ;  /* 0x0000001c0f167812 */ /* 0x040fe200078efcff */
[-C--:B------:R-:W-:Y:S01]  /*1a80*/  IMAD R20, R20, R93.reuse, RZ ;  /* 0x0000005d14147224 */ /* 0x080fe200078e02ff */
[----:B------:R-:W-:Y:S01]  /*1a90*/  LOP3.LUT R23, R15, 0x1a, RZ, 0xfc, !PT ;  /* 0x0000001a0f177812 */ /* 0x000fe200078efcff */
[-C--:B------:R-:W-:Y:S01]  /*1aa0*/  IMAD R21, R21, R93.reuse, RZ ;  /* 0x0000005d15157224 */ /* 0x080fe200078e02ff */
[----:B------:R-:W-:Y:S01]  /*1ab0*/  LEA R84, P0, R27, UR6, 0x1 ;  /* 0x000000061b547c11 */ /* 0x000fe2000f8008ff */
[-C--:B------:R-:W-:Y:S01]  /*1ac0*/  IMAD R22, R22, R93.reuse, RZ ;  /* 0x0000005d16167224 */ /* 0x080fe200078e02ff */
[----:B------:R-:W-:Y:S01]  /*1ad0*/  LEA R82, P4, R29, UR6, 0x1 ;  /* 0x000000061d527c11 */ /* 0x000fe2000f8808ff */
[-C--:B------:R-:W-:Y:S01]  /*1ae0*/  IMAD R23, R23, R93.reuse, RZ ;  /* 0x0000005d17177224 */ /* 0x080fe200078e02ff */
[----:B------:R-:W-:Y:S01]  /*1af0*/  LEA R106, P6, R31, UR6, 0x1 ;  /* 0x000000061f6a7c11 */ /* 0x000fe2000f8c08ff */
[----:B------:R-:W-:Y:S01]  /*1b00*/  IMAD.SHL.U32 R19, R19, 0x20, RZ ;  /* 0x0000002013137824 */ /* 0x000fe200078e00ff */
[----:B------:R-:W-:Y:S01]  /*1b10*/  LEA R78, P5, R33, UR6, 0x1 ;  /* 0x00000006214e7c11 */ /* 0x000fe2000f8a08ff */
[----:B------:R-:W-:Y:S01]  /*1b20*/  IMAD R93, R15, R93, RZ ;  /* 0x0000005d0f5d7224 */ /* 0x000fe200078e02ff */
[----:B------:R-:W-:-:S02]  /*1b30*/  LEA R110, P3, R35, UR6, 0x1 ;  /* 0x00000006236e7c11 */ /* 0x000fc4000f8608ff */
[----:B------:R-:W-:Y:S02]  /*1b40*/  LEA R120, P2, R37, UR6, 0x1 ;  /* 0x0000000625787c11 */ /* 0x000fe4000f8408ff */
[----:B------:R-:W-:Y:S02]  /*1b50*/  LEA.HI.X.SX32 R87, R25, UR7, 0x1, P1 ;  /* 0x0000000719577c11 */ /* 0x000fe400088f0eff */
[----:B------:R-:W-:Y:S02]  /*1b60*/  CS2R R24, SRZ ;  /* 0x0000000000187805 */ /* 0x000fe4000001ff00 */
[----:B------:R-:W-:Y:S01]  /*1b70*/  LEA R118, P1, R119, UR6, 0x1 ;  /* 0x0000000677767c11 */ /* 0x000fe2000f8208ff */
[----:B------:R-:W-:Y:S01]  /*1b80*/  USGXT.U32 UR6, UR5, 0xe ;  /* 0x0000000e0506789a */ /* 0x000fe20008000000 */
[----:B------:R-:W-:Y:S02]  /*1b90*/  LEA.HI.X.SX32 R85, R27, UR7, 0x1, P0 ;  /* 0x000000071b557c11 */ /* 0x000fe400080f0eff */
[----:B------:R-:W-:-:S02]  /*1ba0*/  CS2R R26, SRZ ;  /* 0x00000000001a7805 */ /* 0x000fc4000001ff00 */
[----:B------:R-:W-:Y:S02]  /*1bb0*/  LEA.HI.X.SX32 R83, R29, UR7, 0x1, P4 ;  /* 0x000000071d537c11 */ /* 0x000fe4000a0f0eff */
[----:B------:R-:W-:Y:S02]  /*1bc0*/  CS2R R28, SRZ ;  /* 0x00000000001c7805 */ /* 0x000fe4000001ff00 */
[----:B------:R-:W-:Y:S02]  /*1bd0*/  LEA.HI.X.SX32 R108, R31, UR7, 0x1, P6 ;  /* 0x000000071f6c7c11 */ /* 0x000fe4000b0f0eff */
[----:B------:R-:W-:Y:S02]  /*1be0*/  CS2R R30, SRZ ;  /* 0x00000000001e7805 */ /* 0x000fe4000001ff00 */
[----:B------:R-:W-:Y:S02]  /*1bf0*/  LEA.HI.X.SX32 R79, R33, UR7, 0x1, P5 ;  /* 0x00000007214f7c11 */ /* 0x000fe4000a8f0eff */
[----:B------:R-:W-:-:S02]  /*1c00*/  CS2R R32, SRZ ;  /* 0x0000000000207805 */ /* 0x000fc4000001ff00 */
[----:B------:R-:W-:Y:S02]  /*1c10*/  LEA.HI.X.SX32 R123, R35, UR7, 0x1, P3 ;  /* 0x00000007237b7c11 */ /* 0x000fe400098f0eff */
[----:B------:R-:W-:Y:S02]  /*1c20*/  CS2R R34, SRZ ;  /* 0x0000000000227805 */ /* 0x000fe4000001ff00 */
[----:B------:R-:W-:Y:S02]  /*1c30*/  LEA.HI.X.SX32 R121, R37, UR7, 0x1, P2 ;  /* 0x0000000725797c11 */ /* 0x000fe400090f0eff */
[----:B------:R-:W-:Y:S02]  /*1c40*/  CS2R R36, SRZ ;  /* 0x0000000000247805 */ /* 0x000fe4000001ff00 */
[----:B------:R-:W-:Y:S01]  /*1c50*/  LEA.HI.X.SX32 R119, R119, UR7, 0x1, P1 ;  /* 0x0000000777777c11 */ /* 0x000fe200088f0eff */
[----:B------:R-:W-:Y:S01]  /*1c60*/  UMOV UR5, URZ ;  /* 0x0000003f00057c82 */ /* 0x000fe20008000000 */
[C---:B------:R-:W-:Y:S01]  /*1c70*/  LOP3.LUT R94, R0.reuse, 0x20, RZ, 0x3c, !PT ;  /* 0x00000020005e7812 */ /* 0x040fe200078e3cff */
[----:B------:R-:W-:Y:S01]  /*1c80*/  UMOV UR7, URZ ;  /* 0x0000003f00077c82 */ /* 0x000fe20008000000 */
[C---:B------:R-:W-:Y:S01]  /*1c90*/  LOP3.LUT R95, R0.reuse, 0x40, RZ, 0x3c, !PT ;  /* 0x00000040005f7812 */ /* 0x040fe200078e3cff */
[----:B------:R-:W-:Y:S01]  /*1ca0*/  UIADD3.64 UR8, UR4, UR8, URZ ;  /* 0x0000000804087297 */ /* 0x000fe2000fffe03f */
[----:B------:R-:W-:Y:S01]  /*1cb0*/  LOP3.LUT R96, R0, 0x60, RZ, 0x3c, !PT ;  /* 0x0000006000607812 */ /* 0x000fe200078e3cff */
[----:B------:R-:W-:-:S12]  /*1cc0*/  UIADD3.64 UR10, UR6, -UR10, URZ ;  /* 0x8000000a060a7297 */ /* 0x000fd8000fffe03f */
.L_x_1:
[----:B------:R-:W-:Y:S01]  /*1cd0*/  ISETP.GE.AND P0, PT, R15, UR14, PT ;  /* 0x0000000e0f007c0c */ /* 0x000fe2000bf06270 */
[----:B------:R-:W-:Y:S01]  /*1ce0*/  IMAD.WIDE R70, R93, 0x2, R68 ;  /* 0x000000025d467825 */ /* 0x000fe200078e0244 */
[C---:B------:R-:W-:Y:S02]  /*1cf0*/  LOP3.LUT R72, R15.reuse, 0x8, RZ, 0xfc, !PT ;  /* 0x000000080f487812 */ /* 0x040fe400078efcff */
[----:B------:R-:W-:Y:S02]  /*1d00*/  PRMT R114, RZ, 0x7610, R114 ;  /* 0x00007610ff727816 */ /* 0x000fe40000000072 */
[----:B------:R-:W-:Y:S02]  /*1d10*/  ISETP.GE.AND P1, PT, R72, UR14, PT ;  /* 0x0000000e48007c0c */ /* 0x000fe4000bf26270 */
[----:B------:R-:W-:-:S05]  /*1d20*/  LOP3.LUT R72, R15, 0x10, RZ, 0xfc, !PT ;  /* 0x000000100f487812 */ /* 0x000fca00078efcff */
[----:B------:R0:W2:Y:S01]  /*1d30*/  @!P0 LDG.E.U16 R114, desc[UR16][R70.64] ;  /* 0x0000001046728981 */ /* 0x0000a2000c1e1500 */
[----:B------:R-:W-:Y:S01]  /*1d40*/  PRMT R97, RZ, 0x7610, R97 ;  /* 0x00007610ff617816 */ /* 0x000fe20000000061 */
[----:B------:R-:W-:Y:S01]  /*1d50*/  IMAD.WIDE R74, R63, 0x2, R68 ;  /* 0x000000023f4a7825 */ /* 0x000fe200078e0244 */
[----:B------:R-:W-:-:S04]  /*1d60*/  ISETP.GE.AND P0, PT, R72, UR14, PT ;  /* 0x0000000e48007c0c */ /* 0x000fc8000bf06270 */
[----:B------:R1:W3:Y:S01]  /*1d70*/  @!P1 LDG.E.U16 R97, desc[UR16][R74.64] ;  /* 0x000000104a619981 */ /* 0x0002e2000c1e1500 */
[----:B------:R-:W-:Y:S01]  /*1d80*/  LOP3.LUT R76, R15, 0x18, RZ, 0xfc, !PT ;  /* 0x000000180f4c7812 */ /* 0x000fe200078efcff */
[----:B------:R-:W-:Y:S01]  /*1d90*/  IMAD.WIDE R72, R60, 0x2, R68 ;  /* 0x000000023c487825 */ /* 0x000fe200078e0244 */
[----:B------:R-:W-:Y:S02]  /*1da0*/  PRMT R99, RZ, 0x7610, R99 ;  /* 0x00007610ff637816 */ /* 0x000fe40000000063 */
[----:B------:R-:W-:-:S04]  /*1db0*/  ISETP.GE.AND P1, PT, R76, UR14, PT ;  /* 0x0000000e4c007c0c */ /* 0x000fc8000bf26270 */
[----:B------:R4:W5:Y:S01]  /*1dc0*/  @!P0 LDG.E.U16 R99, desc[UR16][R72.64] ;  /* 0x0000001048638981 */ /* 0x000962000c1e1500 */
[----:B------:R-:W-:Y:S01]  /*1dd0*/  LOP3.LUT R76, R15, 0x2, RZ, 0xfc, !PT ;  /* 0x000000020f4c7812 */ /* 0x000fe200078efcff */
[----:B0-----:R-:W-:Y:S01]  /*1de0*/  IMAD.WIDE R70, R56, 0x2, R68 ;  /* 0x0000000238467825 */ /* 0x001fe200078e0244 */
[----:B------:R-:W-:Y:S02]  /*1df0*/  PRMT R101, RZ, 0x7610, R101 ;  /* 0x00007610ff657816 */ /* 0x000fe40000000065 */
[----:B------:R-:W-:-:S04]  /*1e00*/  ISETP.GE.AND P0, PT, R76, UR14, PT ;  /* 0x0000000e4c007c0c */ /* 0x000fc8000bf06270 */
[----:B------:R0:W5:Y:S01]  /*1e10*/  @!P1 LDG.E.U16 R101, desc[UR16][R70.64] ;  /* 0x0000001046659981 */ /* 0x000162000c1e1500 */
[----:B------:R-:W-:Y:S01]  /*1e20*/  PRMT R103, RZ, 0x7610, R103 ;  /* 0x00007610ff677816 */ /* 0x000fe20000000067 */
[----:B-1----:R-:W-:Y:S01]  /*1e30*/  IMAD.WIDE R74, R66, 0x2, R68 ;  /* 0x00000002424a7825 */ /* 0x002fe200078e0244 */
[----:B------:R-:W-:-:S04]  /*1e40*/  LOP3.LUT R76, R15, 0xa, RZ, 0xfc, !PT ;  /* 0x0000000a0f4c7812 */ /* 0x000fc800078efcff */
[----:B------:R-:W-:Y:S02]  /*1e50*/  ISETP.GE.AND P1, PT, R76, UR14, PT ;  /* 0x0000000e4c007c0c */ /* 0x000fe4000bf26270 */
[----:B------:R1:W5:Y:S01]  /*1e60*/  @!P0 LDG.E.U16 R103, desc[UR16][R74.64] ;  /* 0x000000104a678981 */ /* 0x000362000c1e1500 */
[C---:B------:R-:W-:Y:S01]  /*1e70*/  LOP3.LUT R76, R15.reuse, 0x12, RZ, 0xfc, !PT ;  /* 0x000000120f4c7812 */ /* 0x040fe200078efcff */
[----:B----4-:R-:W-:Y:S01]  /*1e80*/  IMAD.WIDE R72, R62, 0x2, R68 ;  /* 0x000000023e487825 */ /* 0x010fe200078e0244 */
[----:B------:R-:W-:Y:S02]  /*1e90*/  PRMT R105, RZ, 0x7610, R105 ;  /* 0x00007610ff697816 */ /* 0x000fe40000000069 */
[----:B------:R-:W-:Y:S02]  /*1ea0*/  ISETP.GE.AND P0, PT, R76, UR14, PT ;  /* 0x0000000e4c007c0c */ /* 0x000fe4000bf06270 */
[----:B------:R-:W-:Y:S01]  /*1eb0*/  LOP3.LUT R77, R15, 0x6, RZ, 0xfc, !PT ;  /* 0x000000060f4d7812 */ /* 0x000fe200078efcff */
[----:B0-----:R-:W-:Y:S01]  /*1ec0*/  IMAD.WIDE R70, R59, 0x2, R68 ;  /* 0x000000023b467825 */ /* 0x001fe200078e0244 */
[----:B------:R-:W-:-:S02]  /*1ed0*/  PRMT R107, RZ, 0x7610, R107 ;  /* 0x00007610ff6b7816 */ /* 0x000fc4000000006b */
[----:B------:R-:W-:Y:S01]  /*1ee0*/  ISETP.GE.AND P5, PT, R77, UR14, PT ;  /* 0x0000000e4d007c0c */ /* 0x000fe2000bfa6270 */
[----:B------:R0:W4:Y:S01]  /*1ef0*/  @!P1 LDG.E.U16 R105, desc[UR16][R72.64] ;  /* 0x0000001048699981 */ /* 0x000122000c1e1500 */
[C---:B------:R-:W-:Y:S02]  /*1f00*/  LOP3.LUT R76, R15.reuse, 0x4, RZ, 0xfc, !PT ;  /* 0x000000040f4c7812 */ /* 0x040fe400078efcff */
[----:B-1----:R-:W-:Y:S02]  /*1f10*/  LOP3.LUT R74, R15, 0xc, RZ, 0xfc, !PT ;  /* 0x0000000c0f4a7812 */ /* 0x002fe400078efcff */
[----:B------:R-:W-:Y:S01]  /*1f20*/  ISETP.GE.AND P4, PT, R76, UR14, PT ;  /* 0x0000000e4c007c0c */ /* 0x000fe2000bf86270 */
[----:B------:R1:W4:Y:S01]  /*1f30*/  @!P0 LDG.E.U16 R107, desc[UR16][R70.64] ;  /* 0x00000010466b8981 */ /* 0x000322000c1e1500 */
[----:B------:R-:W-:Y:S01]  /*1f40*/  ISETP.GE.AND P0, PT, R74, UR14, PT ;  /* 0x0000000e4a007c0c */ /* 0x000fe2000bf06270 */
[----:B------:R-:W-:Y:S01]  /*1f50*/  IMAD.WIDE R76, R64, 0x2, R68 ;  /* 0x00000002404c7825 */ /* 0x000fe200078e0244 */
[----:B------:R-:W-:-:S02]  /*1f60*/  PRMT R109, RZ, 0x7610, R109 ;  /* 0x00007610ff6d7816 */ /* 0x000fc4000000006d */
[----:B0-----:R-:W-:Y:S01]  /*1f70*/  LEA.HI R72, R17, 0xe, RZ, 0x1a ;  /* 0x0000000e11487811 */ /* 0x001fe200078fd0ff */
[----:B------:R-:W-:Y:S01]  /*1f80*/  IMAD.WIDE R74, R65, 0x2, R68 ;  /* 0x00000002414a7825 */ /* 0x000fe200078e0244 */
[C---:B------:R-:W-:Y:S02]  /*1f90*/  LOP3.LUT R104, R15.reuse, 0x1a, RZ, 0xfc, !PT ;  /* 0x0000001a0f687812 */ /* 0x040fe400078efcff */
[----:B------:R-:W-:Y:S01]  /*1fa0*/  PRMT R98, RZ, 0x7610, R98 ;  /* 0x00007610ff627816 */ /* 0x000fe20000000062 */
[----:B------:R-:W4:Y:S01]  /*1fb0*/  @!P5 LDG.E.U16 R109, desc[UR16][R76.64] ;  /* 0x000000104c6dd981 */ /* 0x000f22000c1e1500 */
[----:B-1----:R-:W-:Y:S02]  /*1fc0*/  LOP3.LUT R70, R15, 0x16, RZ, 0xfc, !PT ;  /* 0x000000160f467812 */ /* 0x002fe400078efcff */
[----:B------:R-:W-:Y:S02]  /*1fd0*/  PRMT R100, RZ, 0x7610, R100 ;  /* 0x00007610ff647816 */ /* 0x000fe40000000064 */
[----:B------:R-:W-:Y:S01]  /*1fe0*/  ISETP.GE.AND P3, PT, R70, UR14, PT ;  /* 0x0000000e46007c0c */ /* 0x000fe2000bf66270 */
[----:B------:R-:W-:Y:S01]  /*1ff0*/  IMAD.WIDE R70, R61, 0x2, R68 ;  /* 0x000000023d467825 */ /* 0x000fe200078e0244 */
[----:B------:R-:W-:Y:S01]  /*2000*/  ISETP.GE.AND P1, PT, R72, UR14, PT ;  /* 0x0000000e48007c0c */ /* 0x000fe2000bf26270 */
[----:B------:R0:W4:Y:S01]  /*2010*/  @!P4 LDG.E.U16 R98, desc[UR16][R74.64] ;  /* 0x000000104a62c981 */ /* 0x000122000c1e1500 */
[----:B------:R-:W-:-:S02]  /*2020*/  ISETP.GE.AND P5, PT, R104, UR14, PT ;  /* 0x0000000e68007c0c */ /* 0x000fc4000bfa6270 */
[C---:B------:R-:W-:Y:S01]  /*2030*/  LOP3.LUT R73, R15.reuse, 0x14, RZ, 0xfc, !PT ;  /* 0x000000140f497812 */ /* 0x040fe200078efcff */
[----:B------:R1:W4:Y:S01]  /*2040*/  @!P0 LDG.E.U16 R100, desc[UR16][R70.64] ;  /* 0x0000001046648981 */ /* 0x000322000c1e1500 */
[----:B------:R-:W-:Y:S02]  /*2050*/  LOP3.LUT R112, R15, 0x1c, RZ, 0xfc, !PT ;  /* 0x0000001c0f707812 */ /* 0x000fe400078efcff */
[----:B------:R-:W-:Y:S02]  /*2060*/  LEA.HI R104, R17, 0x1e, RZ, 0x1a ;  /* 0x0000001e11687811 */ /* 0x000fe400078fd0ff */
[----:B------:R-:W-:Y:S02]  /*2070*/  ISETP.GE.AND P2, PT, R73, UR14, PT ;  /* 0x0000000e49007c0c */ /* 0x000fe4000bf46270 */
[----:B------:R-:W-:Y:S02]  /*2080*/  ISETP.GE.AND P4, PT, R112, UR14, PT ;  /* 0x0000000e70007c0c */ /* 0x000fe4000bf86270 */
[----:B------:R-:W-:Y:S01]  /*2090*/  ISETP.GE.AND P0, PT, R104, UR14, PT ;  /* 0x0000000e68007c0c */ /* 0x000fe2000bf06270 */
[----:B------:R-:W-:Y:S01]  /*20a0*/  IMAD.WIDE R72, R21, 0x2, R68 ;  /* 0x0000000215487825 */ /* 0x000fe200078e0244 */
[----:B------:R-:W-:-:S02]  /*20b0*/  PRMT R111, RZ, 0x7610, R111 ;  /* 0x00007610ff6f7816 */ /* 0x000fc4000000006f */
[----:B------:R-:W-:Y:S01]  /*20c0*/  PRMT R102, RZ, 0x7610, R102 ;  /* 0x00007610ff667816 */ /* 0x000fe20000000066 */
[----:B------:R-:W-:Y:S01]  /*20d0*/  IMAD.WIDE R80, R58, 0x2, R68 ;  /* 0x000000023a507825 */ /* 0x000fe200078e0244 */
[----:B------:R-:W-:Y:S02]  /*20e0*/  PRMT R113, RZ, 0x7610, R113 ;  /* 0x00007610ff717816 */ /* 0x000fe40000000071 */
[----:B------:R1:W4:Y:S01]  /*20f0*/  @!P1 LDG.E.U16 R111, desc[UR16][R72.64] ;  /* 0x00000010486f9981 */ /* 0x000322000c1e1500 */
[----:B------:R-:W-:Y:S01]  /*2100*/  PRMT R115, RZ, 0x7610, R115 ;  /* 0x00007610ff737816 */ /* 0x000fe20000000073 */
[----:B0-----:R-:W-:Y:S01]  /*2110*/  IMAD.WIDE R74, R57, 0x2, R68 ;  /* 0x00000002394a7825 */ /* 0x001fe200078e0244 */
[----:B------:R-:W-:Y:S01]  /*2120*/  PRMT R104, RZ, 0x7610, R104 ;  /* 0x00007610ff687816 */ /* 0x000fe20000000068 */
[----:B------:R-:W4:Y:S01]  /*2130*/  @!P2 LDG.E.U16 R102, desc[UR16][R80.64] ;  /* 0x000000105066a981 */ /* 0x000f22000c1e1500 */
[----:B------:R-:W-:Y:S01]  /*2140*/  PRMT R117, RZ, 0x7610, R117 ;  /* 0x00007610ff757816 */ /* 0x000fe20000000075 */
[----:B------:R-:W-:-:S02]  /*2150*/  IMAD.WIDE R76, R23, 0x2, R68 ;  /* 0x00000002174c7825 */ /* 0x000fc400078e0244 */
[----:B------:R-:W4:Y:S02]  /*2160*/  @!P3 LDG.E.U16 R113, desc[UR16][R74.64] ;  /* 0x000000104a71b981 */ /* 0x000f24000c1e1500 */
[--C-:B-1----:R-:W-:Y:S02]  /*2170*/  IMAD.WIDE R70, R22, 0x2, R68.reuse ;  /* 0x0000000216467825 */ /* 0x102fe400078e0244 */
[----:B------:R-:W4:Y:S02]  /*2180*/  @!P5 LDG.E.U16 R115, desc[UR16][R76.64] ;  /* 0x000000104c73d981 */ /* 0x000f24000c1e1500 */
[----:B------:R-:W-:Y:S02]  /*2190*/  IMAD.WIDE R72, R20, 0x2, R68 ;  /* 0x0000000214487825 */ /* 0x000fe400078e0244 */
[----:B------:R-:W4:Y:S04]  /*21a0*/  @!P4 LDG.E.U16 R104, desc[UR16][R70.64] ;  /* 0x000000104668c981 */ /* 0x000f28000c1e1500 */
[----:B------:R0:W4:Y:S01]  /*21b0*/  @!P0 LDG.E.U16 R117, desc[UR16][R72.64] ;  /* 0x0000001048758981 */ /* 0x000122000c1e1500 */
[----:B------:R-:W-:Y:S01]  /*21c0*/  BAR.SYNC.DEFER_BLOCKING 0x0 ;  /* 0x0000000000007b1d */ /* 0x000fe20000010000 */
[----:B------:R-:W-:-:S04]  /*21d0*/  LOP3.LUT R112, R17, 0x1f, RZ, 0xc0, !PT ;  /* 0x0000001f11707812 */ /* 0x000fc800078ec0ff */
[----:B------:R-:W-:Y:S01]  /*21e0*/  ISETP.GE.AND P1, PT, R112, UR14, PT ;  /* 0x0000000e70007c0c */ /* 0x000fe2000bf26270 */
[----:B0-----:R-:W-:Y:S02]  /*21f0*/  IMAD.MOV.U32 R72, RZ, RZ, R120 ;  /* 0x000000ffff487224 */ /* 0x001fe400078e0078 */
[--C-:B------:R-:W-:Y:S01]  /*2200*/  IMAD.MOV.U32 R73, RZ, RZ, R121.reuse ;  /* 0x000000ffff497224 */ /* 0x100fe200078e0079 */
[----:B------:R-:W-:Y:S01]  /*2210*/  PRMT R121, RZ, 0x7610, R121 ;  /* 0x00007610ff797816 */ /* 0x000fe20000000079 */
[----:B------:R-:W-:-:S08]  /*2220*/  IMAD.WIDE R74, R18, 0x2, R72 ;  /* 0x00000002124a7825 */ /* 0x000fd000078e0248 */
[----:B------:R0:W4:Y:S02]  /*2230*/  @!P1 LDG.E.U16 R121, desc[UR16][R74.64] ;  /* 0x000000104a799981 */ /* 0x000124000c1e1500 */
[----:B0-----:R-:W-:Y:S02]  /*2240*/  IMAD.MOV.U32 R74, RZ, RZ, R110 ;  /* 0x000000ffff4a7224 */ /* 0x001fe400078e006e */
[--C-:B------:R-:W-:Y:S01]  /*2250*/  IMAD.MOV.U32 R75, RZ, RZ, R123.reuse ;  /* 0x000000ffff4b7224 */ /* 0x100fe200078e007b */
[----:B------:R-:W-:Y:S01]  /*2260*/  PRMT R123, RZ, 0x7610, R123 ;  /* 0x00007610ff7b7816 */ /* 0x000fe2000000007b */
[----:B------:R-:W-:Y:S01]  /*2270*/  IMAD.WIDE R76, R18, 0x2, R74 ;  /* 0x00000002124c7825 */ /* 0x000fe200078e024a */
[----:B------:R-:W-:-:S04]  /*2280*/  PRMT R125, RZ, 0x7610, R125 ;  /* 0x00007610ff7d7816 */ /* 0x000fc8000000007d */
[----:B------:R0:W4:Y:S01]  /*2290*/  @!P1 LDG.E.U16 R123, desc[UR16][R76.64] ;  /* 0x000000104c7b9981 */ /* 0x000122000c1e1500 */
[----:B------:R-:W-:Y:S02]  /*22a0*/  IMAD.MOV.U32 R70, RZ, RZ, R118 ;  /* 0x000000ffff467224 */ /* 0x000fe400078e0076 */
[----:B------:R-:W-:Y:S02]  /*22b0*/  IMAD.MOV.U32 R71, RZ, RZ, R119 ;  /* 0x000000ffff477224 */ /* 0x000fe400078e0077 */
[----:B0-----:R-:W-:Y:S02]  /*22c0*/  IMAD.MOV.U32 R76, RZ, RZ, R78 ;  /* 0x000000ffff4c7224 */ /* 0x001fe400078e004e */
[----:B------:R-:W-:Y:S01]  /*22d0*/  IMAD.MOV.U32 R77, RZ, RZ, R79 ;  /* 0x000000ffff4d7224 */ /* 0x000fe200078e004f */
[----:B------:R-:W-:Y:S01]  /*22e0*/  PRMT R119, RZ, 0x7610, R119 ;  /* 0x00007610ff777816 */ /* 0x000fe20000000077 */
[----:B------:R-:W-:-:S04]  /*22f0*/  IMAD.WIDE R78, R18, 0x2, R76 ;  /* 0x00000002124e7825 */ /* 0x000fc800078e024c */
[C---:B------:R-:W-:Y:S01]  /*2300*/  IMAD.WIDE R80, R18.reuse, 0x2, R70 ;  /* 0x0000000212507825 */ /* 0x040fe200078e0246 */
[----:B------:R0:W4:Y:S04]  /*2310*/  @!P1 LDG.E.U16 R125, desc[UR16][R78.64] ;  /* 0x000000104e7d9981 */ /* 0x000128000c1e1500 */
[----:B------:R1:W4:Y:S01]  /*2320*/  @!P1 LDG.E.U16 R119, desc[UR16][R80.64] ;  /* 0x0000001050779981 */ /* 0x000322000c1e1500 */
[----:B0-----:R-:W-:Y:S02]  /*2330*/  IMAD.MOV.U32 R78, RZ, RZ, R106 ;  /* 0x000000ffff4e7224 */ /* 0x001fe400078e006a */
[----:B------:R-:W-:Y:S01]  /*2340*/  IMAD.MOV.U32 R79, RZ, RZ, R108 ;  /* 0x000000ffff4f7224 */ /* 0x000fe200078e006c */
[----:B------:R-:W-:Y:S01]  /*2350*/  PRMT R106, RZ, 0x7610, R106 ;  /* 0x00007610ff6a7816 */ /* 0x000fe2000000006a */
[----:B-1----:R-:W-:Y:S01]  /*2360*/  IMAD.WIDE R80, R18, 0x2, R78 ;  /* 0x0000000212507825 */ /* 0x002fe200078e024e */
[----:B------:R-:W-:-:S04]  /*2370*/  PRMT R108, RZ, 0x7610, R108 ;  /* 0x00007610ff6c7816 */ /* 0x000fc8000000006c */
[----:B------:R0:W4:Y:S02]  /*2380*/  @!P1 LDG.E.U16 R106, desc[UR16][R80.64] ;  /* 0x00000010506a9981 */ /* 0x000124000c1e1500 */
[----:B0-----:R-:W-:Y:S02]  /*2390*/  IMAD.MOV.U32 R80, RZ, RZ, R82 ;  /* 0x000000ffff507224 */ /* 0x001fe400078e0052 */
[----:B------:R-:W-:Y:S02]  /*23a0*/  IMAD.MOV.U32 R81, RZ, RZ, R83 ;  /* 0x000000ffff517224 */ /* 0x000fe400078e0053 */
[----:B------:R-:W-:Y:S01]  /*23b0*/  IMAD.WIDE R82, R18, 0x2, R80 ;  /* 0x0000000212527825 */ /* 0x000fe200078e0250 */
        /* <DEDUP_REMOVED lines=25> */
[----:B--2---:R0:W-:Y:S04]  /*2550*/  STS.U16 [R0+UR12], R114 ;  /* 0x0000007200007988 */ /* 0x0041e8000800040c */
[----:B------:R1:W2:Y:S01]  /*2560*/  @!P1 LDG.E.U16 R120, desc[UR16][R2.64] ;  /* 0x0000001002789981 */ /* 0x0002a2000c1e1500 */
[----:B0-----:R-:W-:Y:S01]  /*2570*/  PRMT R114, RZ, 0x7610, R114 ;  /* 0x00007610ff727816 */ /* 0x001fe20000000072 */
[----:B-1----:R-:W-:-:S02]  /*2580*/  IMAD.MOV.U32 R2, RZ, RZ, R4 ;  /* 0x000000ffff027224 */ /* 0x002fc400078e0004 */
[----:B------:R-:W-:Y:S02]  /*2590*/  IMAD.MOV.U32 R3, RZ, RZ, R5 ;  /* 0x000000ffff037224 */ /* 0x000fe400078e0005 */
[----:B------:R-:W-:Y:S01]  /*25a0*/  IMAD.WIDE R4, R18, 0x2, R2 ;  /* 0x0000000212047825 */ /* 0x000fe200078e0202 */
[----:B---3--:R0:W-:Y:S04]  /*25b0*/  STS.U16 [R0+UR12+0x400], R97 ;  /* 0x0004006100007988 */ /* 0x0081e8000800040c */
[----:B------:R1:W3:Y:S01]  /*25c0*/  @!P1 LDG.E.U16 R114, desc[UR16][R4.64] ;  /* 0x0000001004729981 */ /* 0x0002e2000c1e1500 */
[----:B0-----:R-:W-:Y:S01]  /*25d0*/  PRMT R97, RZ, 0x7610, R97 ;  /* 0x00007610ff617816 */ /* 0x001fe20000000061 */
[----:B-1----:R-:W-:Y:S02]  /*25e0*/  IMAD.MOV.U32 R4, RZ, RZ, R6 ;  /* 0x000000ffff047224 */ /* 0x002fe400078e0006 */
[----:B------:R-:W-:-:S02]  /*25f0*/  IMAD.MOV.U32 R5, RZ, RZ, R7 ;  /* 0x000000ffff057224 */ /* 0x000fc400078e0007 */
[C---:B------:R-:W-:Y:S01]  /*2600*/  IMAD.WIDE R6, R18.reuse, 0x2, R4 ;  /* 0x0000000212067825 */ /* 0x040fe200078e0204 */
[----:B-----5:R0:W-:Y:S04]  /*2610*/  STS.U16 [R0+UR12+0x800], R99 ;  /* 0x0008006300007988 */ /* 0x0201e8000800040c */
[----:B------:R1:W5:Y:S01]  /*2620*/  @!P1 LDG.E.U16 R97, desc[UR16][R6.64] ;  /* 0x0000001006619981 */ /* 0x000362000c1e1500 */
[----:B0-----:R-:W-:Y:S01]  /*2630*/  PRMT R99, RZ, 0x7610, R99 ;  /* 0x00007610ff637816 */ /* 0x001fe20000000063 */
[----:B-1----:R-:W-:Y:S02]  /*2640*/  IMAD.MOV.U32 R6, RZ, RZ, R8 ;  /* 0x000000ffff067224 */ /* 0x002fe400078e0008 */
[----:B------:R-:W-:Y:S02]  /*2650*/  IMAD.MOV.U32 R7, RZ, RZ, R9 ;  /* 0x000000ffff077224 */ /* 0x000fe400078e0009 */
[----:B------:R-:W-:Y:S01]  /*2660*/  IMAD.WIDE R8, R18, 0x2, R6 ;  /* 0x0000000212087825 */ /* 0x000fe200078e0206 */
[----:B------:R0:W-:Y:S04]  /*2670*/  STS.U16 [R0+UR12+0xc00], R101 ;  /* 0x000c006500007988 */ /* 0x0001e8000800040c */
[----:B------:R1:W3:Y:S01]  /*2680*/  @!P1 LDG.E.U16 R99, desc[UR16][R8.64] ;  /* 0x0000001008639981 */ /* 0x0002e2000c1e1500 */
[----:B0-----:R-:W-:Y:S01]  /*2690*/  PRMT R101, RZ, 0x7610, R101 ;  /* 0x00007610ff657816 */ /* 0x001fe20000000065 */
[----:B-1----:R-:W-:-:S02]  /*26a0*/  IMAD.MOV.U32 R8, RZ, RZ, R10 ;  /* 0x000000ffff087224 */ /* 0x002fc400078e000a */
[----:B------:R-:W-:Y:S02]  /*26b0*/  IMAD.MOV.U32 R9, RZ, RZ, R11 ;  /* 0x000000ffff097224 */ /* 0x000fe400078e000b */
[----:B------:R-:W-:Y:S01]  /*26c0*/  IMAD.WIDE R10, R18, 0x2, R8 ;  /* 0x00000002120a7825 */ /* 0x000fe200078e0208 */
[----:B------:R0:W-:Y:S04]  /*26d0*/  STS.U16 [R94+UR12+0x100], R103 ;  /* 0x000100675e007988 */ /* 0x0001e8000800040c */
[----:B------:R1:W3:Y:S01]  /*26e0*/  @!P1 LDG.E.U16 R101, desc[UR16][R10.64] ;  /* 0x000000100a659981 */ /* 0x0002e2000c1e1500 */
[----:B0-----:R-:W-:Y:S01]  /*26f0*/  PRMT R103, RZ, 0x7610, R103 ;  /* 0x00007610ff677816 */ /* 0x001fe20000000067 */
[----:B-1----:R-:W-:Y:S02]  /*2700*/  IMAD.MOV.U32 R10, RZ, RZ, R12 ;  /* 0x000000ffff0a7224 */ /* 0x002fe400078e000c */
[----:B------:R-:W-:-:S02]  /*2710*/  IMAD.MOV.U32 R11, RZ, RZ, R13 ;  /* 0x000000ffff0b7224 */ /* 0x000fc400078e000d */
[----:B------:R-:W-:-:S05]  /*2720*/  IMAD.WIDE R12, R18, 0x2, R10 ;  /* 0x00000002120c7825 */ /* 0x000fca00078e020a */
[----:B------:R-:W3:Y:S04]  /*2730*/  @!P1 LDG.E.U16 R103, desc[UR16][R12.64] ;  /* 0x000000100c679981 */ /* 0x000ee8000c1e1500 */
[----:B----4-:R-:W-:Y:S04]  /*2740*/  STS.U16 [R94+UR12+0x500], R105 ;  /* 0x000500695e007988 */ /* 0x010fe8000800040c */
[----:B------:R-:W-:Y:S04]  /*2750*/  STS.U16 [R94+UR12+0x900], R107 ;  /* 0x0009006b5e007988 */ /* 0x000fe8000800040c */
        /* <DEDUP_REMOVED lines=11> */
[----:B------:R0:W-:Y:S04]  /*2810*/  STS.U16 [R0+UR12+0x1400], R106 ;  /* 0x0014006a00007988 */ /* 0x0001e8000800040c */
[----:B------:R1:W-:Y:S04]  /*2820*/  STS.U16 [R0+UR12+0x1600], R110 ;  /* 0x0016006e00007988 */ /* 0x0003e8000800040c */
[----:B------:R-:W-:Y:S04]  /*2830*/  STS.U16 [R0+UR12+0x1800], R116 ;  /* 0x0018007400007988 */ /* 0x000fe8000800040c */
[----:B--2---:R-:W-:Y:S04]  /*2840*/  STS.U16 [R0+UR12+0x1a00], R120 ;  /* 0x001a007800007988 */ /* 0x004fe8000800040c */
[----:B-----5:R-:W-:Y:S04]  /*2850*/  STS.U16 [R0+UR12+0x1c00], R97 ;  /* 0x001c006100007988 */ /* 0x020fe8000800040c */
[----:B---3--:R-:W-:Y:S04]  /*2860*/  STS.U16 [R0+UR12+0x1e00], R101 ;  /* 0x001e006500007988 */ /* 0x008fe8000800040c */
[----:B------:R-:W-:Y:S04]  /*2870*/  STS.U16 [R94+UR12+0x1100], R121 ;  /* 0x001100795e007988 */ /* 0x000fe8000800040c */
[----:B------:R-:W-:Y:S04]  /*2880*/  STS.U16 [R94+UR12+0x1300], R125 ;  /* 0x0013007d5e007988 */ /* 0x000fe8000800040c */
[----:B------:R2:W-:Y:S04]  /*2890*/  STS.U16 [R94+UR12+0x1500], R108 ;  /* 0x0015006c5e007988 */ /* 0x0005e8000800040c */
[----:B------:R-:W-:Y:S04]  /*28a0*/  STS.U16 [R94+UR12+0x1700], R112 ;  /* 0x001700705e007988 */ /* 0x000fe8000800040c */
[----:B------:R3:W-:Y:S04]  /*28b0*/  STS.U16 [R94+UR12+0x1900], R118 ;  /* 0x001900765e007988 */ /* 0x0007e8000800040c */
[----:B------:R4:W-:Y:S04]  /*28c0*/  STS.U16 [R94+UR12+0x1b00], R114 ;  /* 0x001b00725e007988 */ /* 0x0009e8000800040c */
[----:B------:R4:W-:Y:S04]  /*28d0*/  STS.U16 [R94+UR12+0x1d00], R99 ;  /* 0x001d00635e007988 */ /* 0x0009e8000800040c */
[----:B------:R4:W-:Y:S01]  /*28e0*/  STS.U16 [R94+UR12+0x1f00], R103 ;  /* 0x001f00675e007988 */ /* 0x0009e2000800040c */
[----:B------:R5:W-:Y:S06]  /*28f0*/  MEMBAR.ALL.CTA ;  /* 0x0000000000007992 */ /* 0x000bec0000008000 */
[----:B-----5:R-:W5:Y:S02]  /*2900*/  FENCE.VIEW.ASYNC.S ;  /* 0x00000000000073c6 */ /* 0x020f640000000000 */
[----:B-----5:R-:W-:Y:S06]  /*2910*/  BAR.SYNC.DEFER_BLOCKING 0x0 ;  /* 0x0000000000007b1d */ /* 0x020fec0000010000 */
[----:B------:R-:W-:Y:S01]  /*2920*/  UMOV UR20, UR4 ;  /* 0x0000000400147c82 */ /* 0x000fe20008000000 */
[----:B------:R-:W-:Y:S01]  /*2930*/  UMOV UR21, 0x40000040 ;  /* 0x4000004000157882 */ /* 0x000fe20000000000 */
[----:B------:R-:W-:Y:S01]  /*2940*/  UMOV UR22, UR6 ;  /* 0x0000000600167c82 */ /* 0x000fe20008000000 */
[----:B------:R-:W-:Y:S01]  /*2950*/  UMOV UR23, 0x80000020 ;  /* 0x8000002000177882 */ /* 0x000fe20000000000 */
[----:B------:R-:W-:-:S06]  /*2960*/  WARPGROUP.ARRIVE ;  /* 0x00000000000079c5 */ /* 0x000fcc0000000000 */
[----:B------:R-:W-:Y:S01]  /*2970*/  HGMMA.64x64x16.F32.BF16 R24, gdesc[UR20].tnspA, R24 ;  /* 0x20e00000141879f0 */ /* 0x000fe20008701818 */
[----:B------:R-:W-:-:S05]  /*2980*/  VIADD R92, R92, 0xffffffff ;  /* 0xffffffff5c5c7836 */ /* 0x000fca0000000000 */
[----:B------:R-:W-:Y:S01]  /*2990*/  ISETP.NE.U32.AND P0, PT, R92, RZ, PT ;  /* 0x000000ff5c00720c */ /* 0x000fe20003f05070 */
[C---:B------:R-:W-:Y:S01]  /*29a0*/  IMAD.WIDE R12, R19.reuse, 0x2, R10 ;  /* 0x00000002130c7825 */ /* 0x040fe200078e020a */
[----:B------:R-:W-:Y:S03]  /*29b0*/  HGMMA.64x64x16.F32.BF16 R24, gdesc[UR8].tnspA, R24, gsb0 ;  /* 0x20e00000081879f0 */ /* 0x000fe60008001818 */
[----:B------:R-:W-:-:S04]  /*29c0*/  IMAD.WIDE R10, R19, 0x2, R8 ;  /* 0x00000002130a7825 */ /* 0x000fc800078e0208 */
[----:B------:R-:W-:-:S04]  /*29d0*/  IMAD.WIDE R8, R19, 0x2, R6 ;  /* 0x0000000213087825 */ /* 0x000fc800078e0206 */
[----:B------:R-:W-:Y:S01]  /*29e0*/  IMAD.WIDE R6, R19, 0x2, R4 ;  /* 0x0000000213067825 */ /* 0x000fe200078e0204 */
[----:B------:R-:W-:-:S03]  /*29f0*/  UIADD3 UR14, UR14, -0x20, URZ ;  /* 0xffffffe00e0e7890 */ /* 0x000fc6000fffe03f */
[----:B------:R-:W-:-:S04]  /*2a00*/  IMAD.WIDE R4, R19, 0x2, R2 ;  /* 0x0000000213047825 */ /* 0x000fc800078e0202 */
[----:B------:R-:W-:-:S04]  /*2a10*/  IMAD.WIDE R2, R19, 0x2, R90 ;  /* 0x0000000213027825 */ /* 0x000fc800078e025a */
[----:B------:R-:W-:-:S04]  /*2a20*/  IMAD.WIDE R90, R19, 0x2, R88 ;  /* 0x00000002135a7825 */ /* 0x000fc800078e0258 */
[----:B0-----:R-:W-:-:S04]  /*2a30*/  IMAD.WIDE R106, R19, 0x2, R78 ;  /* 0x00000002136a7825 */ /* 0x001fc800078e024e */
[----:B-1----:R-:W-:-:S04]  /*2a40*/  IMAD.WIDE R110, R19, 0x2, R74 ;  /* 0x00000002136e7825 */ /* 0x002fc800078e024a */
[----:B------:R-:W-:-:S04]  /*2a50*/  IMAD.WIDE R88, R19, 0x2, R86 ;  /* 0x0000000213587825 */ /* 0x000fc800078e0256 */
[----:B------:R-:W-:-:S04]  /*2a60*/  IMAD.WIDE R86, R19, 0x2, R84 ;  /* 0x0000000213567825 */ /* 0x000fc800078e0254 */
[----:B------:R-:W-:-:S04]  /*2a70*/  IMAD.WIDE R84, R19, 0x2, R82 ;  /* 0x0000000213547825 */ /* 0x000fc800078e0252 */
[----:B------:R-:W-:-:S04]  /*2a80*/  IMAD.WIDE R82, R19, 0x2, R80 ;  /* 0x0000000213527825 */ /* 0x000fc800078e0250 */
[----:B------:R-:W-:-:S04]  /*2a90*/  IMAD.WIDE R78, R19, 0x2, R76 ;  /* 0x00000002134e7825 */ /* 0x000fc800078e024c */
[----:B--2---:R-:W-:Y:S02]  /*2aa0*/  IMAD.MOV.U32 R108, RZ, RZ, R107 ;  /* 0x000000ffff6c7224 */ /* 0x004fe400078e006b */
[----:B------:R-:W-:Y:S02]  /*2ab0*/  IMAD.MOV.U32 R123, RZ, RZ, R111 ;  /* 0x000000ffff7b7224 */ /* 0x000fe400078e006f */
[----:B------:R-:W-:-:S04]  /*2ac0*/  IMAD.WIDE R120, R19, 0x2, R72 ;  /* 0x0000000213787825 */ /* 0x000fc800078e0248 */
[----:B---3--:R-:W-:-:S04]  /*2ad0*/  IMAD.WIDE R118, R19, 0x2, R70 ;  /* 0x0000000213767825 */ /* 0x008fc800078e0246 */
[----:B------:R-:W-:Y:S01]  /*2ae0*/  IMAD.WIDE R68, R67, 0x2, R68 ;  /* 0x0000000243447825 */ /* 0x000fe200078e0244 */
[----:B------:R-:W-:Y:S02]  /*2af0*/  WARPGROUP.DEPBAR.LE gsb0, 0x0 ;  /* 0x00008000000079c5 */ /* 0x000fe40000010000 */
[----:B----4-:R-:W-:Y:S05]  /*2b00*/  @P0 BRA `(.L_x_1) ;  /* 0xfffffff000700947 */ /* 0x010fea000383ffff */
[----:B------:R-:W-:Y:S02]  /*2b10*/  F2FP.BF16.F32.PACK_AB R51, R55, R51 ;  /* 0x000000333733723e */ /* 0x000fe400000010ff */
[----:B------:R-:W-:Y:S02]  /*2b20*/  F2FP.BF16.F32.PACK_AB R50, R54, R50 ;  /* 0x000000323632723e */ /* 0x000fe400000010ff */
[----:B------:R-:W-:Y:S02]  /*2b30*/  F2FP.BF16.F32.PACK_AB R49, R53, R49 ;  /* 0x000000313531723e */ /* 0x000fe400000010ff */
[----:B------:R-:W-:Y:S02]  /*2b40*/  F2FP.BF16.F32.PACK_AB R48, R52, R48 ;  /* 0x000000303430723e */ /* 0x000fe400000010ff */
[----:B------:R-:W-:Y:S02]  /*2b50*/  F2FP.BF16.F32.PACK_AB R43, R47, R43 ;  /* 0x0000002b2f2b723e */ /* 0x000fe400000010ff */
[----:B------:R-:W-:-:S02]  /*2b60*/  F2FP.BF16.F32.PACK_AB R42, R46, R42 ;  /* 0x0000002a2e2a723e */ /* 0x000fc400000010ff */
        /* <DEDUP_REMOVED lines=9> */
[----:B------:R-:W-:-:S07]  /*2c00*/  F2FP.BF16.F32.PACK_AB R24, R28, R24 ;  /* 0x000000181c18723e */ /* 0x000fce00000010ff */
.L_x_0:
[----:B------:R-:W-:Y:S01]  /*2c10*/  BAR.SYNC.DEFER_BLOCKING 0x0 ;  /* 0x0000000000007b1d */ /* 0x000fe20000010000 */
[C---:B------:R-:W-:Y:S01]  /*2c20*/  IMAD.SHL.U32 R2, R17.reuse, 0x100, RZ ;  /* 0x0000010011027824 */ /* 0x040fe200078e00ff */
[----:B------:R-:W-:Y:S01]  /*2c30*/  USHF.L.U32 UR13, UR13, 0x6, URZ ;  /* 0x000000060d0d7899 */ /* 0x000fe2000800063f */
[C---:B------:R-:W-:Y:S02]  /*2c40*/  IMAD.SHL.U32 R0, R17.reuse, 0x10, RZ ;  /* 0x0000001011007824 */ /* 0x040fe400078e00ff */
[C---:B------:R-:W-:Y:S01]  /*2c50*/  IMAD.SHL.U32 R3, R17.reuse, 0x8, RZ ;  /* 0x0000000811037824 */ /* 0x040fe200078e00ff */
[----:B------:R-:W-:Y:S01]  /*2c60*/  LOP3.LUT R5, R2, 0x800, RZ, 0xc0, !PT ;  /* 0x0000080002057812 */ /* 0x000fe200078ec0ff */
[----:B------:R-:W-:Y:S01]  /*2c70*/  IMAD.SHL.U32 R17, R17, 0x20, RZ ;  /* 0x0000002011117824 */ /* 0x000fe200078e00ff */
[----:B------:R-:W-:Y:S01]  /*2c80*/  LOP3.LUT R2, R0, 0x70, RZ, 0xc0, !PT ;  /* 0x0000007000027812 */ /* 0x000fe200078ec0ff */
[----:B------:R-:W-:Y:S01]  /*2c90*/  ULOP3.LUT UR13, UR13, 0x40, URZ, 0xc0, !UPT ;  /* 0x000000400d0d7892 */ /* 0x000fe2000f8ec03f */
[----:B------:R-:W-:Y:S01]  /*2ca0*/  LOP3.LUT R3, R3, 0x380, RZ, 0xc0, !PT ;  /* 0x0000038003037812 */ /* 0x000fe200078ec0ff */
[----:B------:R-:W-:Y:S01]  /*2cb0*/  ULDC.64 UR6, c[0x0][0x228] ;  /* 0x00008a0000067ab9 */ /* 0x000fe20000000a00 */
[----:B------:R-:W-:Y:S01]  /*2cc0*/  IADD3 R2, R2, UR12, R5 ;  /* 0x0000000c02027c10 */ /* 0x000fe2000fffe005 */
[----:B------:R-:W-:Y:S01]  /*2cd0*/  ULDC UR4, c[0x0][0x244] ;  /* 0x0000910000047ab9 */ /* 0x000fe20000000800 */
[----:B------:R-:W-:-:S02]  /*2ce0*/  LOP3.LUT R12, R0, 0x3f0, RZ, 0xc0, !PT ;  /* 0x000003f0000c7812 */ /* 0x000fc400078ec0ff */
[----:B------:R-:W-:Y:S01]  /*2cf0*/  LOP3.LUT R17, R17, 0x800, RZ, 0xc0, !PT ;  /* 0x0000080011117812 */ /* 0x000fe200078ec0ff */
[----:B------:R-:W-:Y:S01]  /*2d00*/  IMAD.IADD R28, R3, 0x1, R2 ;  /* 0x00000001031c7824 */ /* 0x000fe200078e0202 */
[----:B------:R-:W0:Y:S01]  /*2d10*/  LDC R0, c[0x0][0x248] ;  /* 0x00009200ff007b82 */ /* 0x000e220000000800 */
[----:B------:R-:W-:Y:S02]  /*2d20*/  LOP3.LUT R15, R14, UR13, R15, 0xfe, !PT ;  /* 0x0000000d0e0f7c12 */ /* 0x000fe4000f8efe0f */
[----:B------:R-:W-:Y:S02]  /*2d30*/  IADD3 R12, R12, UR12, R17 ;  /* 0x0000000c0c0c7c10 */ /* 0x000fe4000fffe011 */
[C---:B------:R-:W-:Y:S01]  /*2d40*/  ISETP.GE.AND P0, PT, R16.reuse, UR6, PT ;  /* 0x0000000610007c0c */ /* 0x040fe2000bf06270 */
[----:B------:R1:W-:Y:S01]  /*2d50*/  STSM.16.M88.4 [R28], R24 ;  /* 0x000000181c007844 */ /* 0x0003e20000000200 */
[----:B------:R-:W-:Y:S01]  /*2d60*/  LOP3.LUT R2, R15, 0x2, RZ, 0xfc, !PT ;  /* 0x000000020f027812 */ /* 0x000fe200078efcff */
[----:B------:R-:W-:Y:S01]  /*2d70*/  IMAD R16, R16, UR4, RZ ;  /* 0x0000000410107c24 */ /* 0x000fe2000f8e02ff */
[----:B------:R-:W-:Y:S01]  /*2d80*/  ULDC.64 UR4, c[0x0][0x220] ;  /* 0x0000880000047ab9 */ /* 0x000fe20000000a00 */
[----:B------:R-:W-:Y:S01]  /*2d90*/  BAR.SYNC.DEFER_BLOCKING 0x0 ;  /* 0x0000000000007b1d */ /* 0x000fe20000010000 */
[----:B------:R-:W-:-:S02]  /*2da0*/  ISETP.LT.AND P4, PT, R2, UR7, !P0 ;  /* 0x0000000702007c0c */ /* 0x000fc4000c781270 */
[C---:B------:R-:W-:Y:S02]  /*2db0*/  LOP3.LUT R2, R15.reuse, 0x8, RZ, 0xfc, !PT ;  /* 0x000000080f027812 */ /* 0x040fe400078efcff */
[----:B------:R-:W-:Y:S02]  /*2dc0*/  LOP3.LUT R3, R15, 0x6, RZ, 0xfc, !PT ;  /* 0x000000060f037812 */ /* 0x000fe400078efcff */
[----:B------:R-:W-:Y:S02]  /*2dd0*/  ISETP.LT.AND P1, PT, R2, UR7, !P0 ;  /* 0x0000000702007c0c */ /* 0x000fe4000c721270 */
[C---:B------:R-:W-:Y:S02]  /*2de0*/  LEA R2, P5, R16.reuse, UR4, 0x1 ;  /* 0x0000000410027c11 */ /* 0x040fe4000f8a08ff */
[----:B------:R-:W-:Y:S02]  /*2df0*/  ISETP.LT.AND P2, PT, R3, UR7, !P0 ;  /* 0x0000000703007c0c */ /* 0x000fe4000c741270 */
[C---:B------:R-:W-:Y:S01]  /*2e00*/  LOP3.LUT R4, R15.reuse, 0x4, RZ, 0xfc, !PT ;  /* 0x000000040f047812 */ /* 0x040fe200078efcff */
[----:B0-----:R-:W-:Y:S01]  /*2e10*/  IMAD R5, R15, R0, RZ ;  /* 0x000000000f057224 */ /* 0x001fe200078e02ff */
[----:B------:R-:W-:-:S02]  /*2e20*/  LEA.HI.X.SX32 R3, R16, UR5, 0x1, P5 ;  /* 0x0000000510037c11 */ /* 0x000fc4000a8f0eff */
[----:B------:R-:W-:Y:S01]  /*2e30*/  ISETP.LT.AND P3, PT, R4, UR7, !P0 ;  /* 0x0000000704007c0c */ /* 0x000fe2000c761270 */
[C---:B------:R-:W-:Y:S01]  /*2e40*/  IMAD R19, R0.reuse, 0x2, R5 ;  /* 0x0000000200137824 */ /* 0x040fe200078e0205 */
[-C--:B------:R-:W-:Y:S02]  /*2e50*/  LEA R16, P6, R5, R2.reuse, 0x1 ;  /* 0x0000000205107211 */ /* 0x080fe400078c08ff */
[----:B------:R-:W-:Y:S01]  /*2e60*/  ISETP.LT.AND P5, PT, R15, UR7, !P0 ;  /* 0x000000070f007c0c */ /* 0x000fe2000c7a1270 */
[C---:B-1----:R-:W-:Y:S01]  /*2e70*/  IMAD R25, R0.reuse, 0x2, R19 ;  /* 0x0000000200197824 */ /* 0x042fe200078e0213 */
[----:B------:R-:W-:Y:S01]  /*2e80*/  LEA.HI.X.SX32 R17, R5, R3, 0x1, P6 ;  /* 0x0000000305117211 */ /* 0x000fe200030f0eff */
[----:B------:R-:W0:Y:S01]  /*2e90*/  LDS.128 R20, [R12] ;  /* 0x000000000c147984 */ /* 0x000e220000000c00 */
[----:B------:R-:W-:Y:S01]  /*2ea0*/  BAR.SYNC.DEFER_BLOCKING 0x0 ;  /* 0x0000000000007b1d */ /* 0x000fe20000010000 */
[----:B------:R-:W-:Y:S01]  /*2eb0*/  LEA R18, P6, R19, R2, 0x1 ;  /* 0x0000000213127211 */ /* 0x000fe200078c08ff */
[----:B------:R-:W-:Y:S01]  /*2ec0*/  IMAD R27, R0, 0x2, R25 ;  /* 0x00000002001b7824 */ /* 0x000fe200078e0219 */
[----:B------:R-:W-:-:S02]  /*2ed0*/  LOP3.LUT R13, R15, 0xa, RZ, 0xfc, !PT ;  /* 0x0000000a0f0d7812 */ /* 0x000fc400078efcff */
[----:B------:R-:W-:Y:S02]  /*2ee0*/  LEA.HI.X.SX32 R19, R19, R3, 0x1, P6 ;  /* 0x0000000313137211 */ /* 0x000fe400030f0eff */
[----:B------:R-:W-:-:S04]  /*2ef0*/  LEA R24, P6, R25, R2, 0x1 ;  /* 0x0000000219187211 */ /* 0x000fc800078c08ff */
[----:B------:R-:W-:Y:S02]  /*2f00*/  LEA.HI.X.SX32 R25, R25, R3, 0x1, P6 ;  /* 0x0000000319197211 */ /* 0x000fe400030f0eff */
[----:B------:R-:W-:Y:S01]  /*2f10*/  LEA R26, P6, R27, R2, 0x1 ;  /* 0x000000021b1a7211 */ /* 0x000fe200078c08ff */
[----:B------:R-:W-:Y:S01]  /*2f20*/  STSM.16.M88.4 [R28], R32 ;  /* 0x000000201c007844 */ /* 0x000fe20000000200 */
[----:B------:R-:W-:Y:S01]  /*2f30*/  BAR.SYNC.DEFER_BLOCKING 0x0 ;  /* 0x0000000000007b1d */ /* 0x000fe20000010000 */
[----:B0-----:R-:W-:-:S05]  /*2f40*/  PRMT R14, R20, 0x7632, R14 ;  /* 0x00007632140e7816 */ /* 0x001fca000000000e */
[----:B------:R-:W0:Y:S02]  /*2f50*/  LDS.128 R8, [R12] ;  /* 0x000000000c087984 */ /* 0x000e240000000c00 */
[----:B------:R-:W-:Y:S06]  /*2f60*/  BAR.SYNC.DEFER_BLOCKING 0x0 ;  /* 0x0000000000007b1d */ /* 0x000fec0000010000 */
[----:B------:R-:W-:Y:S02]  /*2f70*/  STSM.16.M88.4 [R28], R40 ;  /* 0x000000281c007844 */ /* 0x000fe40000000200 */
[----:B------:R-:W-:Y:S06]  /*2f80*/  BAR.SYNC.DEFER_BLOCKING 0x0 ;  /* 0x0000000000007b1d */ /* 0x000fec0000010000 */
[----:B------:R-:W1:Y:S02]  /*2f90*/  LDS.128 R4, [R12] ;  /* 0x000000000c047984 */ /* 0x000e640000000c00 */
[----:B------:R-:W-:Y:S06]  /*2fa0*/  BAR.SYNC.DEFER_BLOCKING 0x0 ;  /* 0x0000000000007b1d */ /* 0x000fec0000010000 */
[----:B------:R-:W-:Y:S02]  /*2fb0*/  STSM.16.M88.4 [R28], R48 ;  /* 0x000000301c007844 */ /* 0x000fe40000000200 */
[----:B------:R-:W-:Y:S06]  /*2fc0*/  BAR.SYNC.DEFER_BLOCKING 0x0 ;  /* 0x0000000000007b1d */ /* 0x000fec0000010000 */
[----:B------:R2:W-:Y:S01]  /*2fd0*/  @P5 STG.E.U16 desc[UR16][R16.64], R20 ;  /* 0x0000001410005986 */ /* 0x0005e2000c101510 */
[----:B------:R-:W-:-:S02]  /*2fe0*/  ISETP.LT.AND P5, PT, R13, UR7, !P0 ;  /* 0x000000070d007c0c */ /* 0x000fc4000c7a1270 */
[----:B------:R-:W-:Y:S01]  /*2ff0*/  LOP3.LUT R13, R15, 0xc, RZ, 0xfc, !PT ;  /* 0x0000000c0f0d7812 */ /* 0x000fe200078efcff */
[----:B------:R3:W-:Y:S03]  /*3000*/  @P4 STG.E.U16 desc[UR16][R18.64], R21 ;  /* 0x0000001512004986 */ /* 0x0007e6000c101510 */
[----:B------:R-:W-:Y:S01]  /*3010*/  ISETP.LT.AND P4, PT, R13, UR7, !P0 ;  /* 0x000000070d007c0c */ /* 0x000fe2000c781270 */
[----:B------:R4:W-:Y:S01]  /*3020*/  @P3 STG.E.U16 desc[UR16][R24.64], R22 ;  /* 0x0000001618003986 */ /* 0x0009e2000c101510 */
[----:B------:R-:W-:Y:S01]  /*3030*/  LOP3.LUT R13, R15, 0xe, RZ, 0xfc, !PT ;  /* 0x0000000e0f0d7812 */ /* 0x000fe200078efcff */
[C---:B--2---:R-:W-:Y:S01]  /*3040*/  IMAD R17, R0.reuse, 0x2, R27 ;  /* 0x0000000200117824 */ /* 0x044fe200078e021b */
[----:B------:R-:W-:Y:S02]  /*3050*/  LEA.HI.X.SX32 R27, R27, R3, 0x1, P6 ;  /* 0x000000031b1b7211 */ /* 0x000fe400030f0eff */
[----:B------:R-:W-:Y:S01]  /*3060*/  ISETP.LT.AND P3, PT, R13, UR7, !P0 ;  /* 0x000000070d007c0c */ /* 0x000fe2000c761270 */
[----:B------:R-:W-:Y:S01]  /*3070*/  IMAD R29, R0, 0x2, R17 ;  /* 0x00000002001d7824 */ /* 0x000fe200078e0211 */
[----:B------:R-:W-:Y:S01]  /*3080*/  LEA R16, P6, R17, R2, 0x1 ;  /* 0x0000000211107211 */ /* 0x000fe200078c08ff */
[----:B------:R-:W-:Y:S01]  /*3090*/  @P2 STG.E.U16 desc[UR16][R26.64], R23 ;  /* 0x000000171a002986 */ /* 0x000fe2000c101510 */
[----:B------:R-:W-:-:S02]  /*30a0*/  LOP3.LUT R13, R15, 0x10, RZ, 0xfc, !PT ;  /* 0x000000100f0d7812 */ /* 0x000fc400078efcff */
[-C--:B------:R-:W-:Y:S02]  /*30b0*/  LEA.HI.X.SX32 R17, R17, R3.reuse, 0x1, P6 ;  /* 0x0000000311117211 */ /* 0x080fe400030f0eff */
[-C--:B---3--:R-:W-:Y:S02]  /*30c0*/  LEA R18, P6, R29, R2.reuse, 0x1 ;  /* 0x000000021d127211 */ /* 0x088fe400078c08ff */
[----:B------:R-:W-:Y:S01]  /*30d0*/  PRMT R21, R21, 0x7632, R21 ;  /* 0x0000763215157816 */ /* 0x000fe20000000015 */
[----:B------:R2:W-:Y:S01]  /*30e0*/  @P1 STG.E.U16 desc[UR16][R16.64], R14 ;  /* 0x0000000e10001986 */ /* 0x0005e2000c101510 */
[----:B------:R-:W-:Y:S01]  /*30f0*/  LEA.HI.X.SX32 R19, R29, R3, 0x1, P6 ;  /* 0x000000031d137211 */ /* 0x000fe200030f0eff */
[C---:B------:R-:W-:Y:S01]  /*3100*/  IMAD R29, R0.reuse, 0x2, R29 ;  /* 0x00000002001d7824 */ /* 0x040fe200078e021d */
[----:B------:R-:W-:Y:S02]  /*3110*/  ISETP.LT.AND P2, PT, R13, UR7, !P0 ;  /* 0x000000070d007c0c */ /* 0x000fe4000c741270 */
[----:B------:R-:W-:Y:S01]  /*3120*/  LOP3.LUT R13, R15, 0x12, RZ, 0xfc, !PT ;  /* 0x000000120f0d7812 */ /* 0x000fe200078efcff */
[----:B----4-:R-:W-:Y:S01]  /*3130*/  IMAD R25, R0, 0x2, R29 ;  /* 0x0000000200197824 */ /* 0x010fe200078e021d */
[----:B------:R-:W-:Y:S01]  /*3140*/  LEA R20, P6, R29, R2, 0x1 ;  /* 0x000000021d147211 */ /* 0x000fe200078c08ff */
[----:B------:R3:W-:Y:S01]  /*3150*/  @P5 STG.E.U16 desc[UR16][R18.64], R21 ;  /* 0x0000001512005986 */ /* 0x0007e2000c101510 */
[----:B------:R-:W-:-:S02]  /*3160*/  ISETP.LT.AND P1, PT, R13, UR7, !P0 ;  /* 0x000000070d007c0c */ /* 0x000fc4000c721270 */
[----:B------:R-:W-:Y:S02]  /*3170*/  LOP3.LUT R13, R15, 0x14, RZ, 0xfc, !PT ;  /* 0x000000140f0d7812 */ /* 0x000fe400078efcff */
[----:B--2---:R-:W-:Y:S01]  /*3180*/  PRMT R14, R23, 0x7632, R14 ;  /* 0x00007632170e7816 */ /* 0x004fe2000000000e */
[----:B------:R-:W-:Y:S01]  /*3190*/  IMAD R23, R0, 0x2, R25 ;  /* 0x0000000200177824 */ /* 0x000fe200078e0219 */
[----:B------:R-:W-:Y:S02]  /*31a0*/  ISETP.LT.AND P5, PT, R13, UR7, !P0 ;  /* 0x000000070d007c0c */ /* 0x000fe4000c7a1270 */
[----:B------:R-:W-:Y:S02]  /*31b0*/  LOP3.LUT R13, R15, 0x16, RZ, 0xfc, !PT ;  /* 0x000000160f0d7812 */ /* 0x000fe400078efcff */
[----:B---3--:R-:W-:Y:S02]  /*31c0*/  LEA.HI.X.SX32 R21, R29, R3, 0x1, P6 ;  /* 0x000000031d157211 */ /* 0x008fe400030f0eff */
[----:B------:R-:W-:-:S02]  /*31d0*/  LEA R16, P6, R25, R2, 0x1 ;  /* 0x0000000219107211 */ /* 0x000fc400078c08ff */
[----:B------:R-:W-:Y:S02]  /*31e0*/  PRMT R19, R22, 0x7632, R19 ;  /* 0x0000763216137816 */ /* 0x000fe40000000013 */
[----:B------:R-:W-:Y:S01]  /*31f0*/  LEA.HI.X.SX32 R17, R25, R3, 0x1, P6 ;  /* 0x0000000319117211 */ /* 0x000fe200030f0eff */
[C---:B------:R-:W-:Y:S01]  /*3200*/  IMAD R25, R0.reuse, 0x2, R23 ;  /* 0x0000000200197824 */ /* 0x040fe200078e0217 */
[----:B------:R-:W-:Y:S01]  /*3210*/  LEA R18, P6, R23, R2, 0x1 ;  /* 0x0000000217127211 */ /* 0x000fe200078c08ff */
[----:B------:R2:W-:Y:S01]  /*3220*/  @P4 STG.E.U16 desc[UR16][R20.64], R19 ;  /* 0x0000001314004986 */ /* 0x0005e2000c101510 */
[----:B------:R-:W-:Y:S01]  /*3230*/  ISETP.LT.AND P4, PT, R13, UR7, !P0 ;  /* 0x000000070d007c0c */ /* 0x000fe2000c781270 */
[----:B------:R-:W-:Y:S01]  /*3240*/  IMAD R27, R0, 0x2, R25 ;  /* 0x00000002001b7824 */ /* 0x000fe200078e0219 */
[----:B------:R-:W-:Y:S01]  /*3250*/  LOP3.LUT R13, R15, 0x18, RZ, 0xfc, !PT ;  /* 0x000000180f0d7812 */ /* 0x000fe200078efcff */
[----:B------:R0:W-:Y:S03]  /*3260*/  @P3 STG.E.U16 desc[UR16][R16.64], R14 ;  /* 0x0000000e10003986 */ /* 0x0001e6000c101510 */
[----:B------:R-:W-:-:S02]  /*3270*/  ISETP.LT.AND P3, PT, R13, UR7, !P0 ;  /* 0x000000070d007c0c */ /* 0x000fc4000c761270 */
[----:B------:R-:W-:Y:S02]  /*3280*/  LOP3.LUT R13, R15, 0x1a, RZ, 0xfc, !PT ;  /* 0x0000001a0f0d7812 */ /* 0x000fe400078efcff */
[-C--:B--2---:R-:W-:Y:S02]  /*3290*/  LEA.HI.X.SX32 R19, R23, R3.reuse, 0x1, P6 ;  /* 0x0000000317137211 */ /* 0x084fe400030f0eff */
[CC--:B------:R-:W-:Y:S02]  /*32a0*/  LEA R22, P6, R25.reuse, R2.reuse, 0x1 ;  /* 0x0000000219167211 */ /* 0x0c0fe400078c08ff */
[----:B0-----:R-:W-:Y:S01]  /*32b0*/  PRMT R14, R8, 0x7632, R14 ;  /* 0x00007632080e7816 */ /* 0x001fe2000000000e */
[----:B------:R-:W-:Y:S01]  /*32c0*/  @P2 STG.E.U16 desc[UR16][R18.64], R8 ;  /* 0x0000000812002986 */ /* 0x000fe2000c101510 */
[----:B------:R-:W-:Y:S01]  /*32d0*/  LEA.HI.X.SX32 R23, R25, R3, 0x1, P6 ;  /* 0x0000000319177211 */ /* 0x000fe200030f0eff */
[----:B------:R-:W-:Y:S01]  /*32e0*/  IMAD R25, R0, 0x2, R27 ;  /* 0x0000000200197824 */ /* 0x000fe200078e021b */
[----:B------:R-:W-:-:S02]  /*32f0*/  LEA R20, P6, R27, R2, 0x1 ;  /* 0x000000021b147211 */ /* 0x000fc400078c08ff */
[----:B------:R-:W-:Y:S01]  /*3300*/  ISETP.LT.AND P2, PT, R13, UR7, !P0 ;  /* 0x000000070d007c0c */ /* 0x000fe2000c741270 */
[----:B------:R0:W-:Y:S01]  /*3310*/  @P1 STG.E.U16 desc[UR16][R22.64], R9 ;  /* 0x0000000916001986 */ /* 0x0001e2000c101510 */
[-C--:B------:R-:W-:Y:S02]  /*3320*/  LEA.HI.X.SX32 R21, R27, R3.reuse, 0x1, P6 ;  /* 0x000000031b157211 */ /* 0x080fe400030f0eff */
[----:B------:R-:W-:Y:S02]  /*3330*/  LEA R16, P6, R25, R2, 0x1 ;  /* 0x0000000219107211 */ /* 0x000fe400078c08ff */
[----:B------:R-:W-:Y:S01]  /*3340*/  LOP3.LUT R13, R15, 0x1c, RZ, 0xfc, !PT ;  /* 0x0000001c0f0d7812 */ /* 0x000fe200078efcff */
[----:B------:R2:W-:Y:S01]  /*3350*/  @P5 STG.E.U16 desc[UR16][R20.64], R10 ;  /* 0x0000000a14005986 */ /* 0x0005e2000c101510 */
[----:B------:R-:W-:Y:S01]  /*3360*/  LEA.HI.X.SX32 R17, R25, R3, 0x1, P6 ;  /* 0x0000000319117211 */ /* 0x000fe200030f0eff */
[----:B------:R-:W-:Y:S01]  /*3370*/  IMAD R25, R0, 0x2, R25 ;  /* 0x0000000200197824 */ /* 0x000fe200078e0219 */
[----:B------:R-:W-:-:S02]  /*3380*/  ISETP.LT.AND P1, PT, R13, UR7, !P0 ;  /* 0x000000070d007c0c */ /* 0x000fc4000c721270 */
[----:B------:R-:W-:Y:S01]  /*3390*/  LOP3.LUT R13, R15, 0x1e, RZ, 0xfc, !PT ;  /* 0x0000001e0f0d7812 */ /* 0x000fe200078efcff */
[C---:B0-----:R-:W-:Y:S01]  /*33a0*/  IMAD R23, R0.reuse, 0x2, R25 ;  /* 0x0000000200177824 */ /* 0x041fe200078e0219 */
[----:B------:R-:W-:Y:S01]  /*33b0*/  LEA R18, P6, R25, R2, 0x1 ;  /* 0x0000000219127211 */ /* 0x000fe200078c08ff */
[----:B------:R0:W-:Y:S01]  /*33c0*/  @P4 STG.E.U16 desc[UR16][R16.64], R11 ;  /* 0x0000000b10004986 */ /* 0x0001e2000c101510 */
[----:B------:R-:W-:Y:S02]  /*33d0*/  ISETP.LT.AND P5, PT, R13, UR7, !P0 ;  /* 0x000000070d007c0c */ /* 0x000fe4000c7a1270 */
[----:B------:R-:W-:Y:S01]  /*33e0*/  LOP3.LUT R13, R15, 0x20, RZ, 0xfc, !PT ;  /* 0x000000200f0d7812 */ /* 0x000fe200078efcff */
[----:B--2---:R-:W-:Y:S01]  /*33f0*/  IMAD R21, R0, 0x2, R23 ;  /* 0x0000000200157824 */ /* 0x004fe200078e0217 */
[----:B------:R-:W-:Y:S02]  /*3400*/  LEA.HI.X.SX32 R19, R25, R3, 0x1, P6 ;  /* 0x0000000319137211 */ /* 0x000fe400030f0eff */
[----:B------:R-:W-:-:S02]  /*3410*/  ISETP.LT.AND P4, PT, R13, UR7, !P0 ;  /* 0x000000070d007c0c */ /* 0x000fc4000c781270 */
[-C--:B------:R-:W-:Y:S01]  /*3420*/  LEA R8, P6, R23, R2.reuse, 0x1 ;  /* 0x0000000217087211 */ /* 0x080fe200078c08ff */
[----:B------:R2:W-:Y:S01]  /*3430*/  @P3 STG.E.U16 desc[UR16][R18.64], R14 ;  /* 0x0000000e12003986 */ /* 0x0005e2000c101510 */
[----:B------:R-:W-:Y:S02]  /*3440*/  LOP3.LUT R13, R15, 0x22, RZ, 0xfc, !PT ;  /* 0x000000220f0d7812 */ /* 0x000fe400078efcff */
[----:B0-----:R-:W-:Y:S02]  /*3450*/  PRMT R17, R9, 0x7632, R17 ;  /* 0x0000763209117816 */ /* 0x001fe40000000011 */
[----:B------:R-:W-:Y:S01]  /*3460*/  LEA.HI.X.SX32 R9, R23, R3, 0x1, P6 ;  /* 0x0000000317097211 */ /* 0x000fe200030f0eff */
[----:B------:R-:W-:Y:S01]  /*3470*/  IMAD R23, R0, 0x2, R21 ;  /* 0x0000000200177824 */ /* 0x000fe200078e0215 */
[----:B------:R-:W-:Y:S02]  /*3480*/  ISETP.LT.AND P3, PT, R13, UR7, !P0 ;  /* 0x000000070d007c0c */ /* 0x000fe4000c761270 */
[----:B------:R-:W-:Y:S01]  /*3490*/  LEA R16, P6, R21, R2, 0x1 ;  /* 0x0000000215107211 */ /* 0x000fe200078c08ff */
[----:B------:R0:W-:Y:S01]  /*34a0*/  @P2 STG.E.U16 desc[UR16][R8.64], R17 ;  /* 0x0000001108002986 */ /* 0x0001e2000c101510 */
[----:B------:R-:W-:-:S02]  /*34b0*/  LOP3.LUT R13, R15, 0x24, RZ, 0xfc, !PT ;  /* 0x000000240f0d7812 */ /* 0x000fc400078efcff */
[----:B--2---:R-:W-:Y:S02]  /*34c0*/  PRMT R14, R11, 0x7632, R14 ;  /* 0x000076320b0e7816 */ /* 0x004fe4000000000e */
[----:B------:R-:W-:Y:S01]  /*34d0*/  ISETP.LT.AND P2, PT, R13, UR7, !P0 ;  /* 0x000000070d007c0c */ /* 0x000fe2000c741270 */
[----:B------:R-:W-:Y:S01]  /*34e0*/  IMAD R13, R0, 0x2, R23 ;  /* 0x00000002000d7824 */ /* 0x000fe200078e0217 */
[----:B-1----:R-:W-:-:S03]  /*34f0*/  PRMT R22, R5, 0x7632, R22 ;  /* 0x0000763205167816 */ /* 0x002fc60000000016 */
[----:B------:R-:W-:Y:S01]  /*3500*/  IMAD R11, R0, 0x2, R13 ;  /* 0x00000002000b7824 */ /* 0x000fe200078e020d */
[-C--:B0-----:R-:W-:Y:S02]  /*3510*/  LEA.HI.X.SX32 R17, R21, R3.reuse, 0x1, P6 ;  /* 0x0000000315117211 */ /* 0x081fe400030f0eff */
[----:B------:R-:W-:Y:S02]  /*3520*/  PRMT R9, R10, 0x7632, R9 ;  /* 0x000076320a097816 */ /* 0x000fe40000000009 */
[----:B------:R-:W-:Y:S02]  /*3530*/  LEA R20, P6, R23, R2, 0x1 ;  /* 0x0000000217147211 */ /* 0x000fe400078c08ff */
[----:B------:R-:W-:Y:S01]  /*3540*/  LOP3.LUT R10, R15, 0x26, RZ, 0xfc, !PT ;  /* 0x000000260f0a7812 */ /* 0x000fe200078efcff */
[----:B------:R0:W-:Y:S01]  /*3550*/  @P1 STG.E.U16 desc[UR16][R16.64], R9 ;  /* 0x0000000910001986 */ /* 0x0001e2000c101510 */
[----:B------:R-:W-:Y:S02]  /*3560*/  LEA.HI.X.SX32 R21, R23, R3, 0x1, P6 ;  /* 0x0000000317157211 */ /* 0x000fe400030f0eff */
[----:B------:R-:W-:-:S02]  /*3570*/  ISETP.LT.AND P1, PT, R10, UR7, !P0 ;  /* 0x000000070a007c0c */ /* 0x000fc4000c721270 */
[-C--:B------:R-:W-:Y:S01]  /*3580*/  LEA R8, P6, R13, R2.reuse, 0x1 ;  /* 0x000000020d087211 */ /* 0x080fe200078c08ff */
[----:B------:R-:W-:Y:S01]  /*3590*/  @P5 STG.E.U16 desc[UR16][R20.64], R14 ;  /* 0x0000000e14005986 */ /* 0x000fe2000c101510 */
[----:B------:R-:W-:Y:S02]  /*35a0*/  LOP3.LUT R10, R15, 0x28, RZ, 0xfc, !PT ;  /* 0x000000280f0a7812 */ /* 0x000fe400078efcff */
[----:B0-----:R-:W-:Y:S01]  /*35b0*/  LEA.HI.X.SX32 R9, R13, R3, 0x1, P6 ;  /* 0x000000030d097211 */ /* 0x001fe200030f0eff */
[----:B------:R-:W-:Y:S01]  /*35c0*/  IMAD R17, R0, 0x2, R11 ;  /* 0x0000000200117824 */ /* 0x000fe200078e020b */
[----:B------:R-:W-:Y:S02]  /*35d0*/  ISETP.LT.AND P6, PT, R10, UR7, !P0 ;  /* 0x000000070a007c0c */ /* 0x000fe4000c7c1270 */
[-C--:B------:R-:W-:Y:S01]  /*35e0*/  LEA R10, P5, R11, R2.reuse, 0x1 ;  /* 0x000000020b0a7211 */ /* 0x080fe200078a08ff */
[----:B------:R0:W-:Y:S01]  /*35f0*/  @P4 STG.E.U16 desc[UR16][R8.64], R4 ;  /* 0x0000000408004986 */ /* 0x0001e2000c101510 */
[----:B------:R-:W-:Y:S01]  /*3600*/  IMAD R23, R0, 0x2, R17 ;  /* 0x0000000200177824 */ /* 0x000fe200078e0211 */
[----:B------:R-:W-:-:S02]  /*3610*/  LEA R16, P4, R17, R2, 0x1 ;  /* 0x0000000211107211 */ /* 0x000fc400078808ff */
[-C--:B------:R-:W-:Y:S02]  /*3620*/  LEA.HI.X.SX32 R11, R11, R3.reuse, 0x1, P5 ;  /* 0x000000030b0b7211 */ /* 0x080fe400028f0eff */
[----:B------:R-:W-:Y:S02]  /*3630*/  LEA.HI.X.SX32 R17, R17, R3, 0x1, P4 ;  /* 0x0000000311117211 */ /* 0x000fe400020f0eff */
[----:B------:R-:W-:Y:S01]  /*3640*/  LOP3.LUT R13, R15, 0x2a, RZ, 0xfc, !PT ;  /* 0x0000002a0f0d7812 */ /* 0x000fe200078efcff */
[----:B------:R-:W-:Y:S01]  /*3650*/  @P3 STG.E.U16 desc[UR16][R10.64], R5 ;  /* 0x000000050a003986 */ /* 0x000fe2000c101510 */
[----:B------:R-:W-:Y:S02]  /*3660*/  LEA R18, P3, R23, R2, 0x1 ;  /* 0x0000000217127211 */ /* 0x000fe400078608ff */
[C---:B0-----:R-:W-:Y:S01]  /*3670*/  LOP3.LUT R9, R15.reuse, 0x2e, RZ, 0xfc, !PT ;  /* 0x0000002e0f097812 */ /* 0x041fe200078efcff */
[----:B------:R0:W-:Y:S01]  /*3680*/  @P2 STG.E.U16 desc[UR16][R16.64], R6 ;  /* 0x0000000610002986 */ /* 0x0001e2000c101510 */
[----:B------:R-:W-:-:S02]  /*3690*/  LOP3.LUT R8, R15, 0x30, RZ, 0xfc, !PT ;  /* 0x000000300f087812 */ /* 0x000fc400078efcff */
[----:B------:R-:W-:Y:S01]  /*36a0*/  LEA.HI.X.SX32 R19, R23, R3, 0x1, P3 ;  /* 0x0000000317137211 */ /* 0x000fe200018f0eff */
[----:B------:R-:W-:Y:S01]  /*36b0*/  IMAD R23, R0, 0x2, R23 ;  /* 0x0000000200177824 */ /* 0x000fe200078e0217 */
[----:B------:R-:W-:Y:S02]  /*36c0*/  ISETP.LT.AND P3, PT, R9, UR7, !P0 ;  /* 0x0000000709007c0c */ /* 0x000fe4000c761270 */
[----:B------:R-:W-:Y:S01]  /*36d0*/  ISETP.LT.AND P2, PT, R8, UR7, !P0 ;  /* 0x0000000708007c0c */ /* 0x000fe2000c741270 */
[----:B------:R-:W-:Y:S01]  /*36e0*/  @P1 STG.E.U16 desc[UR16][R18.64], R7 ;  /* 0x0000000712001986 */ /* 0x000fe2000c101510 */
[----:B------:R-:W-:Y:S01]  /*36f0*/  ISETP.LT.AND P5, PT, R13, UR7, !P0 ;  /* 0x000000070d007c0c */ /* 0x000fe2000c7a1270 */
[C---:B------:R-:W-:Y:S01]  /*3700*/  IMAD R25, R0.reuse, 0x2, R23 ;  /* 0x0000000200197824 */ /* 0x040fe200078e0217 */
[----:B------:R-:W-:Y:S01]  /*3710*/  LEA R20, P1, R23, R2, 0x1 ;  /* 0x0000000217147211 */ /* 0x000fe200078208ff */
[----:B------:R1:W2:Y:S01]  /*3720*/  LDS.128 R8, [R12] ;  /* 0x000000000c087984 */ /* 0x0002a20000000c00 */
[----:B------:R-:W-:Y:S01]  /*3730*/  LOP3.LUT R13, R15, 0x2c, RZ, 0xfc, !PT ;  /* 0x0000002c0f0d7812 */ /* 0x000fe200078efcff */
[----:B0-----:R-:W-:Y:S01]  /*3740*/  IMAD R17, R0, 0x2, R25 ;  /* 0x0000000200117824 */ /* 0x001fe200078e0219 */
[----:B------:R-:W-:-:S02]  /*3750*/  PRMT R14, R4, 0x7632, R14 ;  /* 0x00007632040e7816 */ /* 0x000fc4000000000e */
[-C--:B------:R-:W-:Y:S02]  /*3760*/  LEA.HI.X.SX32 R21, R23, R3.reuse, 0x1, P1 ;  /* 0x0000000317157211 */ /* 0x080fe400008f0eff */
[----:B------:R-:W-:Y:S02]  /*3770*/  ISETP.LT.AND P4, PT, R13, UR7, !P0 ;  /* 0x000000070d007c0c */ /* 0x000fe4000c781270 */
[-C--:B------:R-:W-:Y:S01]  /*3780*/  LEA R4, P1, R25, R2.reuse, 0x1 ;  /* 0x0000000219047211 */ /* 0x080fe200078208ff */
[----:B------:R-:W-:Y:S01]  /*3790*/  @P6 STG.E.U16 desc[UR16][R20.64], R14 ;  /* 0x0000000e14006986 */ /* 0x000fe2000c101510 */
[----:B------:R-:W-:Y:S02]  /*37a0*/  LOP3.LUT R13, R15, 0x32, RZ, 0xfc, !PT ;  /* 0x000000320f0d7812 */ /* 0x000fe400078efcff */
[-C--:B------:R-:W-:Y:S02]  /*37b0*/  LEA.HI.X.SX32 R5, R25, R3.reuse, 0x1, P1 ;  /* 0x0000000319057211 */ /* 0x080fe400008f0eff */
[----:B------:R-:W-:Y:S01]  /*37c0*/  ISETP.LT.AND P1, PT, R13, UR7, !P0 ;  /* 0x000000070d007c0c */ /* 0x000fe2000c721270 */
[C---:B------:R-:W-:Y:S01]  /*37d0*/  IMAD R13, R0.reuse, 0x2, R17 ;  /* 0x00000002000d7824 */ /* 0x040fe200078e0211 */
[----:B------:R-:W-:Y:S01]  /*37e0*/  LEA R16, P6, R17, R2, 0x1 ;  /* 0x0000000211107211 */ /* 0x000fe200078c08ff */
[----:B------:R0:W-:Y:S01]  /*37f0*/  @P5 STG.E.U16 desc[UR16][R4.64], R22 ;  /* 0x0000001604005986 */ /* 0x0001e2000c101510 */
[----:B-1----:R-:W-:Y:S01]  /*3800*/  LOP3.LUT R12, R15, 0x34, RZ, 0xfc, !PT ;  /* 0x000000340f0c7812 */ /* 0x002fe200078efcff */
[----:B------:R-:W-:Y:S01]  /*3810*/  IMAD R19, R0, 0x2, R13 ;  /* 0x0000000200137824 */ /* 0x000fe200078e020d */
[----:B------:R-:W-:-:S02]  /*3820*/  LEA.HI.X.SX32 R17, R17, R3, 0x1, P6 ;  /* 0x0000000311117211 */ /* 0x000fc400030f0eff */
[----:B------:R-:W-:Y:S02]  /*3830*/  ISETP.LT.AND P5, PT, R12, UR7, !P0 ;  /* 0x000000070c007c0c */ /* 0x000fe4000c7a1270 */
[----:B------:R-:W-:Y:S02]  /*3840*/  LEA R12, P6, R13, R2, 0x1 ;  /* 0x000000020d0c7211 */ /* 0x000fe400078c08ff */
[----:B------:R-:W-:Y:S01]  /*3850*/  PRMT R18, R7, 0x7632, R18 ;  /* 0x0000763207127816 */ /* 0x000fe20000000012 */
[----:B------:R-:W-:Y:S01]  /*3860*/  IMAD R7, R0, 0x2, R19 ;  /* 0x0000000200077824 */ /* 0x000fe200078e0213 */
[----:B------:R-:W-:Y:S02]  /*3870*/  LEA.HI.X.SX32 R13, R13, R3, 0x1, P6 ;  /* 0x000000030d0d7211 */ /* 0x000fe400030f0eff */
[----:B0-----:R-:W-:Y:S02]  /*3880*/  PRMT R5, R6, 0x7632, R5 ;  /* 0x0000763206057816 */ /* 0x001fe40000000005 */
[----:B------:R-:W-:-:S02]  /*3890*/  LOP3.LUT R6, R15, 0x36, RZ, 0xfc, !PT ;  /* 0x000000360f067812 */ /* 0x000fc400078efcff */
[----:B------:R-:W-:Y:S01]  /*38a0*/  LEA R4, P6, R19, R2, 0x1 ;  /* 0x0000000213047211 */ /* 0x000fe200078c08ff */
[----:B------:R0:W-:Y:S01]  /*38b0*/  @P4 STG.E.U16 desc[UR16][R16.64], R5 ;  /* 0x0000000510004986 */ /* 0x0001e2000c101510 */
[----:B------:R-:W-:Y:S02]  /*38c0*/  ISETP.LT.AND P4, PT, R6, UR7, !P0 ;  /* 0x0000000706007c0c */ /* 0x000fe4000c781270 */
[C---:B------:R-:W-:Y:S01]  /*38d0*/  LOP3.LUT R6, R15.reuse, 0x38, RZ, 0xfc, !PT ;  /* 0x000000380f067812 */ /* 0x040fe200078efcff */
[----:B------:R1:W-:Y:S01]  /*38e0*/  @P3 STG.E.U16 desc[UR16][R12.64], R18 ;  /* 0x000000120c003986 */ /* 0x0003e2000c101510 */
[----:B------:R-:W-:Y:S02]  /*38f0*/  LOP3.LUT R14, R15, 0x3a, RZ, 0xfc, !PT ;  /* 0x0000003a0f0e7812 */ /* 0x000fe400078efcff */
[----:B------:R-:W-:Y:S01]  /*3900*/  ISETP.LT.AND P3, PT, R6, UR7, !P0 ;  /* 0x0000000706007c0c */ /* 0x000fe2000c761270 */
[----:B0-----:R-:W-:Y:S01]  /*3910*/  IMAD R17, R0, 0x2, R7 ;  /* 0x0000000200117824 */ /* 0x001fe200078e0207 */
[----:B------:R-:W-:-:S02]  /*3920*/  LEA.HI.X.SX32 R5, R19, R3, 0x1, P6 ;  /* 0x0000000313057211 */ /* 0x000fc400030f0eff */
[CC--:B------:R-:W-:Y:S01]  /*3930*/  LEA R6, P6, R7.reuse, R2.reuse, 0x1 ;  /* 0x0000000207067211 */ /* 0x0c0fe200078c08ff */
[C---:B------:R-:W-:Y:S02]  /*3940*/  IMAD R19, R0.reuse, 0x2, R17 ;  /* 0x0000000200137824 */ /* 0x040fe400078e0211 */
[----:B--2---:R-:W-:Y:S01]  /*3950*/  @P2 STG.E.U16 desc[UR16][R4.64], R8 ;  /* 0x0000000804002986 */ /* 0x004fe2000c101510 */
[----:B------:R-:W-:Y:S01]  /*3960*/  LEA.HI.X.SX32 R7, R7, R3, 0x1, P6 ;  /* 0x0000000307077211 */ /* 0x000fe200030f0eff */
[----:B------:R-:W-:Y:S01]  /*3970*/  IMAD R21, R0, 0x2, R19 ;  /* 0x0000000200157824 */ /* 0x000fe200078e0213 */
[-C--:B------:R-:W-:Y:S02]  /*3980*/  LEA R16, P6, R17, R2.reuse, 0x1 ;  /* 0x0000000211107211 */ /* 0x080fe400078c08ff */
[----:B------:R-:W-:Y:S01]  /*3990*/  ISETP.LT.AND P2, PT, R14, UR7, !P0 ;  /* 0x000000070e007c0c */ /* 0x000fe2000c741270 */
[----:B------:R-:W-:Y:S01]  /*39a0*/  IMAD R23, R0, 0x2, R21 ;  /* 0x0000000200177824 */ /* 0x000fe200078e0215 */
[----:B------:R0:W-:Y:S01]  /*39b0*/  @P1 STG.E.U16 desc[UR16][R6.64], R9 ;  /* 0x0000000906001986 */ /* 0x0001e2000c101510 */
[----:B-1----:R-:W-:-:S02]  /*39c0*/  LEA R12, P1, R19, R2, 0x1 ;  /* 0x00000002130c7211 */ /* 0x002fc400078208ff */
[C---:B------:R-:W-:Y:S01]  /*39d0*/  IMAD R25, R0.reuse, 0x2, R23 ;  /* 0x0000000200197824 */ /* 0x040fe200078e0217 */
[-C--:B------:R-:W-:Y:S02]  /*39e0*/  LEA.HI.X.SX32 R17, R17, R3.reuse, 0x1, P6 ;  /* 0x0000000311117211 */ /* 0x080fe400030f0eff */
[-C--:B------:R-:W-:Y:S01]  /*39f0*/  LEA R18, P6, R21, R2.reuse, 0x1 ;  /* 0x0000000215127211 */ /* 0x080fe200078c08ff */
[----:B------:R-:W-:Y:S01]  /*3a00*/  IMAD R0, R0, 0x2, R25 ;  /* 0x0000000200007824 */ /* 0x000fe200078e0219 */
[-C--:B------:R-:W-:Y:S01]  /*3a10*/  LEA.HI.X.SX32 R13, R19, R3.reuse, 0x1, P1 ;  /* 0x00000003130d7211 */ /* 0x080fe200008f0eff */
[----:B------:R1:W-:Y:S01]  /*3a20*/  @P5 STG.E.U16 desc[UR16][R16.64], R10 ;  /* 0x0000000a10005986 */ /* 0x0003e2000c101510 */
[----:B------:R-:W-:Y:S02]  /*3a30*/  LOP3.LUT R14, R15, 0x3c, RZ, 0xfc, !PT ;  /* 0x0000003c0f0e7812 */ /* 0x000fe400078efcff */
[----:B0-----:R-:W-:Y:S01]  /*3a40*/  LEA R6, P1, R25, R2, 0x1 ;  /* 0x0000000219067211 */ /* 0x001fe200078208ff */
[----:B------:R1:W-:Y:S01]  /*3a50*/  @P4 STG.E.U16 desc[UR16][R12.64], R11 ;  /* 0x0000000b0c004986 */ /* 0x0003e2000c101510 */
[----:B------:R-:W-:-:S02]  /*3a60*/  LEA.HI.X.SX32 R19, R21, R3, 0x1, P6 ;  /* 0x0000000315137211 */ /* 0x000fc400030f0eff */
[----:B------:R-:W-:Y:S02]  /*3a70*/  LEA R4, P6, R23, R2, 0x1 ;  /* 0x0000000217047211 */ /* 0x000fe400078c08ff */
[----:B------:R-:W-:Y:S02]  /*3a80*/  LOP3.LUT R15, R15, 0x3e, RZ, 0xfc, !PT ;  /* 0x0000003e0f0f7812 */ /* 0x000fe400078efcff */
[-C--:B------:R-:W-:Y:S02]  /*3a90*/  LEA.HI.X.SX32 R7, R25, R3.reuse, 0x1, P1 ;  /* 0x0000000319077211 */ /* 0x080fe400008f0eff */
[----:B------:R-:W-:Y:S02]  /*3aa0*/  ISETP.LT.AND P1, PT, R14, UR7, !P0 ;  /* 0x000000070e007c0c */ /* 0x000fe4000c721270 */
[----:B------:R-:W-:Y:S02]  /*3ab0*/  LEA.HI.X.SX32 R5, R23, R3, 0x1, P6 ;  /* 0x0000000317057211 */ /* 0x000fe400030f0eff */
[----:B------:R-:W-:-:S02]  /*3ac0*/  ISETP.LT.AND P0, PT, R15, UR7, !P0 ;  /* 0x000000070f007c0c */ /* 0x000fc4000c701270 */
[----:B------:R-:W-:Y:S02]  /*3ad0*/  LEA R2, P6, R0, R2, 0x1 ;  /* 0x0000000200027211 */ /* 0x000fe400078c08ff */
[----:B------:R-:W-:Y:S02]  /*3ae0*/  PRMT R9, R8, 0x7632, R9 ;  /* 0x0000763208097816 */ /* 0x000fe40000000009 */
[----:B------:R-:W-:Y:S02]  /*3af0*/  LEA.HI.X.SX32 R3, R0, R3, 0x1, P6 ;  /* 0x0000000300037211 */ /* 0x000fe400030f0eff */
[----:B------:R-:W-:Y:S01]  /*3b00*/  PRMT R0, R9, 0x7632, R0 ;  /* 0x0000763209007816 */ /* 0x000fe20000000000 */
[----:B------:R1:W-:Y:S01]  /*3b10*/  @P3 STG.E.U16 desc[UR16][R18.64], R9 ;  /* 0x0000000912003986 */ /* 0x0003e2000c101510 */
[----:B------:R-:W-:-:S03]  /*3b20*/  PRMT R8, R10, 0x7632, R8 ;  /* 0x000076320a087816 */ /* 0x000fc60000000008 */
[----:B------:R1:W-:Y:S04]  /*3b30*/  @P2 STG.E.U16 desc[UR16][R4.64], R0 ;  /* 0x0000000004002986 */ /* 0x0003e8000c101510 */
[----:B------:R1:W-:Y:S01]  /*3b40*/  @P1 STG.E.U16 desc[UR16][R6.64], R8 ;  /* 0x0000000806001986 */ /* 0x0003e2000c101510 */
[----:B------:R-:W-:Y:S05]  /*3b50*/  @!P0 EXIT ;  /* 0x000000000000894d */ /* 0x000fea0003800000 */
[----:B-1----:R-:W-:-:S05]  /*3b60*/  PRMT R11, R11, 0x7632, R11 ;  /* 0x000076320b0b7816 */ /* 0x002fca000000000b */
[----:B------:R-:W-:Y:S01]  /*3b70*/  STG.E.U16 desc[UR16][R2.64], R11 ;  /* 0x0000000b02007986 */ /* 0x000fe2000c101510 */
[----:B------:R-:W-:Y:S05]  /*3b80*/  EXIT ;  /* 0x000000000000794d */ /* 0x000fea0003800000 */
.L_x_2:
[----:B------:R-:W-:-:S00]  /*3b90*/  BRA `(.L_x_2) ;  /* 0xfffffffc00fc7947 */ /* 0x000fc0000383ffff */
[----:B------:R-:W-:-:S00]  /*3ba0*/  NOP ;  /* 0x0000000000007918 */ /* 0x000fc00000000000 */
        /* <DEDUP_REMOVED lines=13> */
.L_x_3:


//--------------------- .nv.shared.matmul_kernel  --------------------------
	.section	.nv.shared.matmul_kernel,"aw",@nobits
	.sectionflags	@""
	.align	16
	.zero		1024


//--------------------- .nv.shared.reserved.0     --------------------------
	.section	.nv.shared.reserved.0,"aw",@nobits
	.weak		__nv_reservedSMEM_offset_0_alias
	.size		__nv_reservedSMEM_offset_0_alias, 0, 0
	.other		__nv_reservedSMEM_offset_0_alias,@"STO_CUDA_RESERVED_SHARED STV_DEFAULT"
__nv_reservedSMEM_offset_0_alias:
	.zero		0


//--------------------- .nv.constant0.matmul_kernel --------------------------
	.section	.nv.constant0.matmul_kernel,"a",@progbits
	.sectionflags	@""
	.align	4
.nv.constant0.matmul_kernel:
	.zero		608


//--------------------- SYMBOLS --------------------------

	.type		.nv.reservedSmem.offset0,@object
	.size		.nv.reservedSmem.offset0,0x4
